// auto-generated by cutlass_sweep.gemm — config: {"arch": "sm_100", "cluster_m": 2, "cluster_n": 1, "dtype": "bf16", "stages": 5, "tile_k": 128, "tile_m": 128, "tile_n": 128}
#include "cutlass/cutlass.h"
#include "cutlass/gemm/collective/collective_builder.hpp"
#include "cutlass/gemm/device/gemm_universal_adapter.h"
#include "cutlass/gemm/kernel/gemm_universal.hpp"
#include "cutlass/epilogue/collective/collective_builder.hpp"

using ElemA = cutlass::bfloat16_t;
using ElemB = cutlass::bfloat16_t;
using ElemCD = cutlass::bfloat16_t;
using Acc  = float;
using TileShape    = cute::Shape<cute::_128, cute::_128, cute::_128>;
using ClusterShape = cute::Shape<cute::_2, cute::_1, cute::_1>;

using CollectiveEpilogue = typename cutlass::epilogue::collective::CollectiveBuilder<
    cutlass::arch::Sm100, cutlass::arch::OpClassTensorOp,
    TileShape, ClusterShape,
    cutlass::epilogue::collective::EpilogueTileAuto,
    Acc, Acc,
    ElemCD, cutlass::layout::RowMajor, 128 / cutlass::sizeof_bits<ElemCD>::value,
    ElemCD, cutlass::layout::RowMajor, 128 / cutlass::sizeof_bits<ElemCD>::value,
    cutlass::epilogue::collective::EpilogueScheduleAuto
  >::CollectiveOp;

using CollectiveMainloop = typename cutlass::gemm::collective::CollectiveBuilder<
    cutlass::arch::Sm100, cutlass::arch::OpClassTensorOp,
    ElemA, cutlass::layout::RowMajor, 128 / cutlass::sizeof_bits<ElemA>::value,
    ElemB, cutlass::layout::ColumnMajor, 128 / cutlass::sizeof_bits<ElemB>::value,
    Acc,
    TileShape, ClusterShape,
    cutlass::gemm::collective::StageCount<5>,
    cutlass::gemm::collective::KernelScheduleAuto
  >::CollectiveOp;

using GemmKernel = cutlass::gemm::kernel::GemmUniversal<
    cute::Shape<int,int,int,int>,
    CollectiveMainloop,
    CollectiveEpilogue
>;
using Gemm = cutlass::gemm::device::GemmUniversalAdapter<GemmKernel>;

// Force the device kernel symbol into the cubin without needing a host main.
auto* _anchor = &cutlass::device_kernel<GemmKernel>;


// ===== COMPILED SASS (sm_100a) =====

	.target	sm_100a

	.elftype	@"ET_EXEC"


//--------------------- .note.nv.tkinfo           --------------------------
	.section	.note.nv.tkinfo,"",@"SHT_NOTE"
	.sectionflags	@"SHF_NOTE_NV_TKINFO"
	.tkinfo
        /*0018*/ 	.word	0x00000002
        /*0030*/ 	.string	""
        /*0030*/ 	.string	"ptxas"
        /*0030*/ 	.string	"Cuda compilation tools, release 13.0, V13.0.88"
        /*0030*/ 	.string	"Build cuda_13.0.r13.0/compiler.36424714_0"
        /*0030*/ 	.string	"-arch sm_100a -m 64 "



//--------------------- .note.nv.cuinfo           --------------------------
	.section	.note.nv.cuinfo,"",@"SHT_NOTE"
	.sectionflags	@"SHF_NOTE_NV_CUINFO"
        /*0018*/ 	.short	0x0002
        /*001a*/ 	.short	0x0064
        /*001c*/ 	.short	0x0082
	.zero		2


//--------------------- .nv.info                  --------------------------
	.section	.nv.info,"",@"SHT_CUDA_INFO"
	.align	4


	//----- nvinfo : EIATTR_REGCOUNT
	.align		4
        /*0000*/ 	.byte	0x04, 0x2f
        /*0002*/ 	.short	(.L_19 - .L_18)
	.align		4
.L_18:
        /*0004*/ 	.word	index@(_ZN7cutlass13device_kernelINS_4gemm6kernel13GemmUniversalIN4cute5tupleIJiiiiEEENS1_10collective13CollectiveMmaINS1_35MainloopSm100TmaUmmaWarpSpecializedILi5ELi2ELi4ENS5_IJNS4_1CILi2EEENSA_ILi1EEESC_EEEEENS5_IJNSA_ILi128EEESF_SF_EEENS_10bfloat16_tENS5_IJlSC_lEEESH_SI_NS4_8TiledMMAINS4_8MMA_AtomIJNS4_26SM100_MMA_F16BF16_2x1SM_SSISH_SH_fLi128ELi128ELNS4_4UMMA5MajorE0ELSN_0ELNSM_7ScaleInE0ELSO_0EEEEEENS4_6LayoutINS5_IJSC_SC_SC_EEENS5_IJNSA_ILi0EEEST_ST_EEEEENS5_IJNS4_10UnderscoreESW_SW_EEEEENS4_18SM100_TMA_2SM_LOADENS4_14ComposedLayoutINS4_7SwizzleILi3ELi4ELi3EEENS4_18smem_ptr_flag_bitsILi16EEENSR_INS5_IJNSA_ILi8EEENSA_ILi64EEEEEENS5_IJS16_SC_EEEEEEEvNS4_8identityESZ_S1A_vS1B_EENS_8epilogue10collective18CollectiveEpilogueINS1D_23Sm100TmaWarpSpecializedILi4ELi2ELi16ELb1ELb0EEEJNS5_IJS16_SF_SF_EEENS5_IJNSR_IS16_SC_EENSR_INS5_IJNSA_ILi16EEESB_EEENS5_IJSC_S16_EEEEEEEESH_SI_SH_SI_NS1D_6fusion15FusionCallbacksIS1H_NS1P_17LinearCombinationISH_fSH_fLNS_15FloatRoundStyleE2EEES1I_S1O_JEEENS4_5SM1004TMEM4LOAD26SM100_TMEM_LOAD_32dp32b16xENS4_13SM90_TMA_LOADENS10_INS11_ILi1ELi4ELi3EEES14_NSR_INS5_IJS15_S1K_EEENS5_IJS1K_SC_EEEEEEENS4_39AutoVectorizingCopyWithAssumedAlignmentILi128EEENS4_14SM90_TMA_STOREES24_S26_S26_EEEvvEEEEvNT_6ParamsE)
        /*0008*/ 	.word	0x0000005b


	//----- nvinfo : EIATTR_FRAME_SIZE
	.align		4
.L_19:
        /*000c*/ 	.byte	0x04, 0x11
        /*000e*/ 	.short	(.L_21 - .L_20)
	.align		4
.L_20:
        /*0010*/ 	.word	index@($__internal_2_$__cuda_sm10x_tcgen05_guardrail_trap_unallocated_columns_being_dealloced)
        /*0014*/ 	.word	0x00000000


	//----- nvinfo : EIATTR_FRAME_SIZE
	.align		4
.L_21:
        /*0018*/ 	.byte	0x04, 0x11
        /*001a*/ 	.short	(.L_23 - .L_22)
	.align		4
.L_22:
        /*001c*/ 	.word	index@($__internal_1_$__cuda_sm10x_tcgen05_guardrail_trap_phase_invalid_during_alloc)
        /*0020*/ 	.word	0x00000000


	//----- nvinfo : EIATTR_FRAME_SIZE
	.align		4
.L_23:
        /*0024*/ 	.byte	0x04, 0x11
        /*0026*/ 	.short	(.L_25 - .L_24)
	.align		4
.L_24:
        /*0028*/ 	.word	index@($__internal_0_$__cuda_sm10x_tcgen05_guardrail_trap_col_being_dealloced_not_returned_by_alloc)
        /*002c*/ 	.word	0x00000000


	//----- nvinfo : EIATTR_FRAME_SIZE
	.align		4
.L_25:
        /*0030*/ 	.byte	0x04, 0x11
        /*0032*/ 	.short	(.L_27 - .L_26)
	.align		4
.L_26:
        /*0034*/ 	.word	index@(_ZN7cutlass13device_kernelINS_4gemm6kernel13GemmUniversalIN4cute5tupleIJiiiiEEENS1_10collective13CollectiveMmaINS1_35MainloopSm100TmaUmmaWarpSpecializedILi5ELi2ELi4ENS5_IJNS4_1CILi2EEENSA_ILi1EEESC_EEEEENS5_IJNSA_ILi128EEESF_SF_EEENS_10bfloat16_tENS5_IJlSC_lEEESH_SI_NS4_8TiledMMAINS4_8MMA_AtomIJNS4_26SM100_MMA_F16BF16_2x1SM_SSISH_SH_fLi128ELi128ELNS4_4UMMA5MajorE0ELSN_0ELNSM_7ScaleInE0ELSO_0EEEEEENS4_6LayoutINS5_IJSC_SC_SC_EEENS5_IJNSA_ILi0EEEST_ST_EEEEENS5_IJNS4_10UnderscoreESW_SW_EEEEENS4_18SM100_TMA_2SM_LOADENS4_14ComposedLayoutINS4_7SwizzleILi3ELi4ELi3EEENS4_18smem_ptr_flag_bitsILi16EEENSR_INS5_IJNSA_ILi8EEENSA_ILi64EEEEEENS5_IJS16_SC_EEEEEEEvNS4_8identityESZ_S1A_vS1B_EENS_8epilogue10collective18CollectiveEpilogueINS1D_23Sm100TmaWarpSpecializedILi4ELi2ELi16ELb1ELb0EEEJNS5_IJS16_SF_SF_EEENS5_IJNSR_IS16_SC_EENSR_INS5_IJNSA_ILi16EEESB_EEENS5_IJSC_S16_EEEEEEEESH_SI_SH_SI_NS1D_6fusion15FusionCallbacksIS1H_NS1P_17LinearCombinationISH_fSH_fLNS_15FloatRoundStyleE2EEES1I_S1O_JEEENS4_5SM1004TMEM4LOAD26SM100_TMEM_LOAD_32dp32b16xENS4_13SM90_TMA_LOADENS10_INS11_ILi1ELi4ELi3EEES14_NSR_INS5_IJS15_S1K_EEENS5_IJS1K_SC_EEEEEEENS4_39AutoVectorizingCopyWithAssumedAlignmentILi128EEENS4_14SM90_TMA_STOREES24_S26_S26_EEEvvEEEEvNT_6ParamsE)
        /*0038*/ 	.word	0x00000000


	//----- nvinfo : EIATTR_MIN_STACK_SIZE
	.align		4
.L_27:
        /*003c*/ 	.byte	0x04, 0x12
        /*003e*/ 	.short	(.L_29 - .L_28)
	.align		4
.L_28:
        /*0040*/ 	.word	index@(_ZN7cutlass13device_kernelINS_4gemm6kernel13GemmUniversalIN4cute5tupleIJiiiiEEENS1_10collective13CollectiveMmaINS1_35MainloopSm100TmaUmmaWarpSpecializedILi5ELi2ELi4ENS5_IJNS4_1CILi2EEENSA_ILi1EEESC_EEEEENS5_IJNSA_ILi128EEESF_SF_EEENS_10bfloat16_tENS5_IJlSC_lEEESH_SI_NS4_8TiledMMAINS4_8MMA_AtomIJNS4_26SM100_MMA_F16BF16_2x1SM_SSISH_SH_fLi128ELi128ELNS4_4UMMA5MajorE0ELSN_0ELNSM_7ScaleInE0ELSO_0EEEEEENS4_6LayoutINS5_IJSC_SC_SC_EEENS5_IJNSA_ILi0EEEST_ST_EEEEENS5_IJNS4_10UnderscoreESW_SW_EEEEENS4_18SM100_TMA_2SM_LOADENS4_14ComposedLayoutINS4_7SwizzleILi3ELi4ELi3EEENS4_18smem_ptr_flag_bitsILi16EEENSR_INS5_IJNSA_ILi8EEENSA_ILi64EEEEEENS5_IJS16_SC_EEEEEEEvNS4_8identityESZ_S1A_vS1B_EENS_8epilogue10collective18CollectiveEpilogueINS1D_23Sm100TmaWarpSpecializedILi4ELi2ELi16ELb1ELb0EEEJNS5_IJS16_SF_SF_EEENS5_IJNSR_IS16_SC_EENSR_INS5_IJNSA_ILi16EEESB_EEENS5_IJSC_S16_EEEEEEEESH_SI_SH_SI_NS1D_6fusion15FusionCallbacksIS1H_NS1P_17LinearCombinationISH_fSH_fLNS_15FloatRoundStyleE2EEES1I_S1O_JEEENS4_5SM1004TMEM4LOAD26SM100_TMEM_LOAD_32dp32b16xENS4_13SM90_TMA_LOADENS10_INS11_ILi1ELi4ELi3EEES14_NSR_INS5_IJS15_S1K_EEENS5_IJS1K_SC_EEEEEEENS4_39AutoVectorizingCopyWithAssumedAlignmentILi128EEENS4_14SM90_TMA_STOREES24_S26_S26_EEEvvEEEEvNT_6ParamsE)
        /*0044*/ 	.word	0x00000000
.L_29:


//--------------------- .nv.compat                --------------------------
	.section	.nv.compat,"",@"SHT_CUDA_COMPAT_INFO"
	.align	4
        /*0000*/ 	.byte	0x02, 0x09, 0x01, 0x00, 0x02, 0x02, 0x02, 0x00, 0x02, 0x05, 0x05, 0x00, 0x03, 0x07, 0x01, 0x01
        /*0010*/ 	.byte	0x02, 0x03, 0x01, 0x00, 0x02, 0x06, 0x01, 0x00, 0x04, 0x0b, 0x08, 0x00, 0x09, 0x00, 0x00, 0x00
        /*0020*/ 	.byte	0x00, 0x00, 0x00, 0x00


//--------------------- .nv.info._ZN7cutlass13device_kernelINS_4gemm6kernel13GemmUniversalIN4cute5tupleIJiiiiEEENS1_10collective13CollectiveMmaINS1_35MainloopSm100TmaUmmaWarpSpecializedILi5ELi2ELi4ENS5_IJNS4_1CILi2EEENSA_ILi1EEESC_EEEEENS5_IJNSA_ILi128EEESF_SF_EEENS_10bfloat16_tENS5_IJlSC_lEEESH_SI_NS4_8TiledMMAINS4_8MMA_AtomIJNS4_26SM100_MMA_F16BF16_2x1SM_SSISH_SH_fLi128ELi128ELNS4_4UMMA5MajorE0ELSN_0ELNSM_7ScaleInE0ELSO_0EEEEEENS4_6LayoutINS5_IJSC_SC_SC_EEENS5_IJNSA_ILi0EEEST_ST_EEEEENS5_IJNS4_10UnderscoreESW_SW_EEEEENS4_18SM100_TMA_2SM_LOADENS4_14ComposedLayoutINS4_7SwizzleILi3ELi4ELi3EEENS4_18smem_ptr_flag_bitsILi16EEENSR_INS5_IJNSA_ILi8EEENSA_ILi64EEEEEENS5_IJS16_SC_EEEEEEEvNS4_8identityESZ_S1A_vS1B_EENS_8epilogue10collective18CollectiveEpilogueINS1D_23Sm100TmaWarpSpecializedILi4ELi2ELi16ELb1ELb0EEEJNS5_IJS16_SF_SF_EEENS5_IJNSR_IS16_SC_EENSR_INS5_IJNSA_ILi16EEESB_EEENS5_IJSC_S16_EEEEEEEESH_SI_SH_SI_NS1D_6fusion15FusionCallbacksIS1H_NS1P_17LinearCombinationISH_fSH_fLNS_15FloatRoundStyleE2EEES1I_S1O_JEEENS4_5SM1004TMEM4LOAD26SM100_TMEM_LOAD_32dp32b16xENS4_13SM90_TMA_LOADENS10_INS11_ILi1ELi4ELi3EEES14_NSR_INS5_IJS15_S1K_EEENS5_IJS1K_SC_EEEEEEENS4_39AutoVectorizingCopyWithAssumedAlignmentILi128EEENS4_14SM90_TMA_STOREES24_S26_S26_EEEvvEEEEvNT_6ParamsE --------------------------
	.section	.nv.info._ZN7cutlass13device_kernelINS_4gemm6kernel13GemmUniversalIN4cute5tupleIJiiiiEEENS1_10collective13CollectiveMmaINS1_35MainloopSm100TmaUmmaWarpSpecializedILi5ELi2ELi4ENS5_IJNS4_1CILi2EEENSA_ILi1EEESC_EEEEENS5_IJNSA_ILi128EEESF_SF_EEENS_10bfloat16_tENS5_IJlSC_lEEESH_SI_NS4_8TiledMMAINS4_8MMA_AtomIJNS4_26SM100_MMA_F16BF16_2x1SM_SSISH_SH_fLi128ELi128ELNS4_4UMMA5MajorE0ELSN_0ELNSM_7ScaleInE0ELSO_0EEEEEENS4_6LayoutINS5_IJSC_SC_SC_EEENS5_IJNSA_ILi0EEEST_ST_EEEEENS5_IJNS4_10UnderscoreESW_SW_EEEEENS4_18SM100_TMA_2SM_LOADENS4_14ComposedLayoutINS4_7SwizzleILi3ELi4ELi3EEENS4_18smem_ptr_flag_bitsILi16EEENSR_INS5_IJNSA_ILi8EEENSA_ILi64EEEEEENS5_IJS16_SC_EEEEEEEvNS4_8identityESZ_S1A_vS1B_EENS_8epilogue10collective18CollectiveEpilogueINS1D_23Sm100TmaWarpSpecializedILi4ELi2ELi16ELb1ELb0EEEJNS5_IJS16_SF_SF_EEENS5_IJNSR_IS16_SC_EENSR_INS5_IJNSA_ILi16EEESB_EEENS5_IJSC_S16_EEEEEEEESH_SI_SH_SI_NS1D_6fusion15FusionCallbacksIS1H_NS1P_17LinearCombinationISH_fSH_fLNS_15FloatRoundStyleE2EEES1I_S1O_JEEENS4_5SM1004TMEM4LOAD26SM100_TMEM_LOAD_32dp32b16xENS4_13SM90_TMA_LOADENS10_INS11_ILi1ELi4ELi3EEES14_NSR_INS5_IJS15_S1K_EEENS5_IJS1K_SC_EEEEEEENS4_39AutoVectorizingCopyWithAssumedAlignmentILi128EEENS4_14SM90_TMA_STOREES24_S26_S26_EEEvvEEEEvNT_6ParamsE,"",@"SHT_CUDA_INFO"
	.sectionflags	@""
	.align	4


	//----- nvinfo : EIATTR_CUDA_API_VERSION
	.align		4
        /*0000*/ 	.byte	0x04, 0x37
        /*0002*/ 	.short	(.L_31 - .L_30)
.L_30:
        /*0004*/ 	.word	0x00000082


	//----- nvinfo : EIATTR_KPARAM_INFO
	.align		4
.L_31:
        /*0008*/ 	.byte	0x04, 0x17
        /*000a*/ 	.short	(.L_33 - .L_32)
.L_32:
        /*000c*/ 	.word	0x00000000
        /*0010*/ 	.short	0x0000
        /*0012*/ 	.short	0x0000
        /*0014*/ 	.byte	0x00, 0xf0, 0x01, 0x20


	//----- nvinfo : EIATTR_AT_ENTRY_FRAGMENTS
	.align		4
.L_33:
        /*0018*/ 	.byte	0x04, 0x4f
        /*001a*/ 	.short	(.L_35 - .L_34)


	//   ....[0]....
.L_34:
        /*001c*/ 	.word	0x00000007


	//----- nvinfo : EIATTR_RESERVED_SMEM_USED
	.align		4
.L_35:
        /*0020*/ 	.byte	0x01, 0x41
	.zero		2


	//----- nvinfo : EIATTR_SPARSE_MMA_MASK
	.align		4
        /*0024*/ 	.byte	0x03, 0x50
        /*0026*/ 	.short	0x0000


	//----- nvinfo : EIATTR_TCGEN05_2CTA_USED
	.align		4
        /*0028*/ 	.byte	0x01, 0x52
	.zero		2


	//----- nvinfo : EIATTR_MAXREG_COUNT
	.align		4
        /*002c*/ 	.byte	0x03, 0x1b
        /*002e*/ 	.short	0x00ff


	//----- nvinfo : EIATTR_NUM_BARRIERS
	.align		4
        /*0030*/ 	.byte	0x02, 0x4c
        /*0032*/ 	.byte	0x07
	.zero		1


	//----- nvinfo : EIATTR_EXTERNS
	.align		4
        /*0034*/ 	.byte	0x04, 0x0f
        /*0036*/ 	.short	(.L_37 - .L_36)


	//   ....[0]....
	.align		4
.L_36:
        /*0038*/ 	.word	index@(__assertfail)


	//----- nvinfo : EIATTR_MERCURY_ISA_VERSION
	.align		4
.L_37:
        /*003c*/ 	.byte	0x03, 0x5f
        /*003e*/ 	.short	0x0101


	//----- nvinfo : EIATTR_INT_WARP_WIDE_INSTR_OFFSETS
	.align		4
        /*0040*/ 	.byte	0x04, 0x31
        /*0042*/ 	.short	(.L_39 - .L_38)


	//   ....[0]....
.L_38:
        /*0044*/ 	.word	0x00000d30


	//   ....[1]....
        /*0048*/ 	.word	0x00000dd0


	//   ....[2]....
        /*004c*/ 	.word	0x00002260


	//   ....[3]....
        /*0050*/ 	.word	0x00004390


	//   ....[4]....
        /*0054*/ 	.word	0x000043b0


	//   ....[5]....
        /*0058*/ 	.word	0x000043e0


	//   ....[6]....
        /*005c*/ 	.word	0x00004d20


	//   ....[7]....
        /*0060*/ 	.word	0x00004d40


	//   ....[8]....
        /*0064*/ 	.word	0x00004e30


	//   ....[9]....
        /*0068*/ 	.word	0x00004ef0


	//   ....[10]....
        /*006c*/ 	.word	0x00004f10


	//   ....[11]....
        /*0070*/ 	.word	0x00005000


	//   ....[12]....
        /*0074*/ 	.word	0x000050d0


	//   ....[13]....
        /*0078*/ 	.word	0x000050f0


	//   ....[14]....
        /*007c*/ 	.word	0x00005220


	//   ....[15]....
        /*0080*/ 	.word	0x000053a0


	//   ....[16]....
        /*0084*/ 	.word	0x000053b0


	//   ....[17]....
        /*0088*/ 	.word	0x00005540


	//----- nvinfo : EIATTR_COOP_GROUP_MASK_REGIDS
	.align		4
.L_39:
        /*008c*/ 	.byte	0x04, 0x29
        /*008e*/ 	.short	(.L_41 - .L_40)


	//   ....[0]....
.L_40:
        /*0090*/ 	.word	0xffffffff


	//   ....[1]....
        /*0094*/ 	.word	0xffffffff


	//   ....[2]....
        /*0098*/ 	.word	0xffffffff


	//   ....[3]....
        /*009c*/ 	.word	0xffffffff


	//   ....[4]....
        /*00a0*/ 	.word	0xffffffff


	//   ....[5]....
        /*00a4*/ 	.word	0xffffffff


	//   ....[6]....
        /*00a8*/ 	.word	0xffffffff


	//   ....[7]....
        /*00ac*/ 	.word	0xffffffff


	//   ....[8]....
        /*00b0*/ 	.word	0xffffffff


	//   ....[9]....
        /*00b4*/ 	.word	0xffffffff


	//   ....[10]....
        /*00b8*/ 	.word	0xffffffff


	//   ....[11]....
        /*00bc*/ 	.word	0xffffffff


	//   ....[12]....
        /*00c0*/ 	.word	0xffffffff


	//   ....[13]....
        /*00c4*/ 	.word	0xffffffff


	//----- nvinfo : EIATTR_COOP_GROUP_INSTR_OFFSETS
	.align		4
.L_41:
        /*00c8*/ 	.byte	0x04, 0x28
        /*00ca*/ 	.short	(.L_43 - .L_42)


	//   ....[0]....
.L_42:
        /*00cc*/ 	.word	0x000000c0


	//   ....[1]....
        /*00d0*/ 	.word	0x00000500


	//   ....[2]....
        /*00d4*/ 	.word	0x000006a0


	//   ....[3]....
        /*00d8*/ 	.word	0x00000830


	//   ....[4]....
        /*00dc*/ 	.word	0x00000920


	//   ....[5]....
        /*00e0*/ 	.word	0x00000a80


	//   ....[6]....
        /*00e4*/ 	.word	0x00000c10


	//   ....[7]....
        /*00e8*/ 	.word	0x00000e50


	//   ....[8]....
        /*00ec*/ 	.word	0x00002140


	//   ....[9]....
        /*00f0*/ 	.word	0x00002fb0


	//   ....[10]....
        /*00f4*/ 	.word	0x00003480


	//   ....[11]....
        /*00f8*/ 	.word	0x000034b0


	//   ....[12]....
        /*00fc*/ 	.word	0x00004290


	//   ....[13]....
        /*0100*/ 	.word	0x000044a0


	//----- nvinfo : EIATTR_VRC_CTA_INIT_COUNT
	.align		4
.L_43:
        /*0104*/ 	.byte	0x02, 0x4a
        /*0106*/ 	.byte	0x80
	.zero		1


	//----- nvinfo : EIATTR_SYSCALL_OFFSETS
	.align		4
        /*0108*/ 	.byte	0x04, 0x46
        /*010a*/ 	.short	(.L_45 - .L_44)


	//   ....[0]....
.L_44:
        /*010c*/ 	.word	0x00006000


	//   ....[1]....
        /*0110*/ 	.word	0x000060f0


	//   ....[2]....
        /*0114*/ 	.word	0x00006830


	//   ....[3]....
        /*0118*/ 	.word	0x00007150


	//   ....[4]....
        /*011c*/ 	.word	0x00007a10


	//   ....[5]....
        /*0120*/ 	.word	0x000082d0


	//----- nvinfo : EIATTR_MBARRIER_INSTR_OFFSETS
	.align		4
.L_45:
        /*0124*/ 	.byte	0x04, 0x39
        /*0126*/ 	.short	(.L_47 - .L_46)


	//   ....[0]....
.L_46:
        /*0128*/ 	.word	0x000005f0
        /*012c*/ 	.word	0x000000ff
        /*0130*/ 	.word	0x00000000
        /*0134*/ 	.short	0x0100
        /*0136*/ 	.byte	0x08
	.zero		1


	//   ....[1]....
        /*0138*/ 	.word	0x00000600
        /*013c*/ 	.word	0x000000ff
        /*0140*/ 	.word	0x00000028
        /*0144*/ 	.short	0x0100
        /*0146*/ 	.byte	0x08
	.zero		1


	//   ....[2]....
        /*0148*/ 	.word	0x00000610
        /*014c*/ 	.word	0x000000ff
        /*0150*/ 	.word	0x00000008
        /*0154*/ 	.short	0x0100
        /*0156*/ 	.byte	0x08
	.zero		1


	//   ....[3]....
        /*0158*/ 	.word	0x00000620
        /*015c*/ 	.word	0x000000ff
        /*0160*/ 	.word	0x00000030
        /*0164*/ 	.short	0x0100
        /*0166*/ 	.byte	0x08
	.zero		1


	//   ....[4]....
        /*0168*/ 	.word	0x00000630
        /*016c*/ 	.word	0x000000ff
        /*0170*/ 	.word	0x00000010
        /*0174*/ 	.short	0x0100
        /*0176*/ 	.byte	0x08
	.zero		1


	//   ....[5]....
        /*0178*/ 	.word	0x00000640
        /*017c*/ 	.word	0x000000ff
        /*0180*/ 	.word	0x00000038
        /*0184*/ 	.short	0x0100
        /*0186*/ 	.byte	0x08
	.zero		1


	//   ....[6]....
        /*0188*/ 	.word	0x00000650
        /*018c*/ 	.word	0x000000ff
        /*0190*/ 	.word	0x00000018
        /*0194*/ 	.short	0x0100
        /*0196*/ 	.byte	0x08
	.zero		1


	//   ....[7]....
        /*0198*/ 	.word	0x00000660
        /*019c*/ 	.word	0x000000ff
        /*01a0*/ 	.word	0x00000040
        /*01a4*/ 	.short	0x0100
        /*01a6*/ 	.byte	0x08
	.zero		1


	//   ....[8]....
        /*01a8*/ 	.word	0x00000670
        /*01ac*/ 	.word	0x000000ff
        /*01b0*/ 	.word	0x00000020
        /*01b4*/ 	.short	0x0100
        /*01b6*/ 	.byte	0x08
	.zero		1


	//   ....[9]....
        /*01b8*/ 	.word	0x00000680
        /*01bc*/ 	.word	0x000000ff
        /*01c0*/ 	.word	0x00000048
        /*01c4*/ 	.short	0x0100
        /*01c6*/ 	.byte	0x08
	.zero		1


	//   ....[10]....
        /*01c8*/ 	.word	0x000007a0
        /*01cc*/ 	.word	0x000000ff
        /*01d0*/ 	.word	0x00000050
        /*01d4*/ 	.short	0x0100
        /*01d6*/ 	.byte	0x09
	.zero		1


	//   ....[11]....
        /*01d8*/ 	.word	0x000007b0
        /*01dc*/ 	.word	0x000000ff
        /*01e0*/ 	.word	0x00000070
        /*01e4*/ 	.short	0x0100
        /*01e6*/ 	.byte	0x09
	.zero		1


	//   ....[12]....
        /*01e8*/ 	.word	0x000007c0
        /*01ec*/ 	.word	0x000000ff
        /*01f0*/ 	.word	0x00000058
        /*01f4*/ 	.short	0x0100
        /*01f6*/ 	.byte	0x09
	.zero		1


	//   ....[13]....
        /*01f8*/ 	.word	0x000007d0
        /*01fc*/ 	.word	0x000000ff
        /*0200*/ 	.word	0x00000078
        /*0204*/ 	.short	0x0100
        /*0206*/ 	.byte	0x09
	.zero		1


	//   ....[14]....
        /*0208*/ 	.word	0x000007e0
        /*020c*/ 	.word	0x000000ff
        /*0210*/ 	.word	0x00000060
        /*0214*/ 	.short	0x0100
        /*0216*/ 	.byte	0x09
	.zero		1


	//   ....[15]....
        /*0218*/ 	.word	0x000007f0
        /*021c*/ 	.word	0x000000ff
        /*0220*/ 	.word	0x00000080
        /*0224*/ 	.short	0x0100
        /*0226*/ 	.byte	0x09
	.zero		1


	//   ....[16]....
        /*0228*/ 	.word	0x00000800
        /*022c*/ 	.word	0x000000ff
        /*0230*/ 	.word	0x00000068
        /*0234*/ 	.short	0x0100
        /*0236*/ 	.byte	0x09
	.zero		1


	//   ....[17]....
        /*0238*/ 	.word	0x00000810
        /*023c*/ 	.word	0x000000ff
        /*0240*/ 	.word	0x00000088
        /*0244*/ 	.short	0x0100
        /*0246*/ 	.byte	0x09
	.zero		1


	//   ....[18]....
        /*0248*/ 	.word	0x000008f0
        /*024c*/ 	.word	0x000000ff
        /*0250*/ 	.word	0x00000090
        /*0254*/ 	.short	0x0100
        /*0256*/ 	.byte	0x08
	.zero		1


	//   ....[19]....
        /*0258*/ 	.word	0x00000900
        /*025c*/ 	.word	0x000000ff
        /*0260*/ 	.word	0x00000098
        /*0264*/ 	.short	0x0100
        /*0266*/ 	.byte	0x08
	.zero		1


	//   ....[20]....
        /*0268*/ 	.word	0x00000a30
        /*026c*/ 	.word	0x000000ff
        /*0270*/ 	.word	0x000000a0
        /*0274*/ 	.short	0x0100
        /*0276*/ 	.byte	0x08
	.zero		1


	//   ....[21]....
        /*0278*/ 	.word	0x00000a40
        /*027c*/ 	.word	0x000000ff
        /*0280*/ 	.word	0x000000b0
        /*0284*/ 	.short	0x0100
        /*0286*/ 	.byte	0x08
	.zero		1


	//   ....[22]....
        /*0288*/ 	.word	0x00000a50
        /*028c*/ 	.word	0x000000ff
        /*0290*/ 	.word	0x000000a8
        /*0294*/ 	.short	0x0100
        /*0296*/ 	.byte	0x08
	.zero		1


	//   ....[23]....
        /*0298*/ 	.word	0x00000a60
        /*029c*/ 	.word	0x000000ff
        /*02a0*/ 	.word	0x000000b8
        /*02a4*/ 	.short	0x0100
        /*02a6*/ 	.byte	0x08
	.zero		1


	//   ....[24]....
        /*02a8*/ 	.word	0x00000b80
        /*02ac*/ 	.word	0x000000ff
        /*02b0*/ 	.word	0x000000c0
        /*02b4*/ 	.short	0x0100
        /*02b6*/ 	.byte	0x09
	.zero		1


	//   ....[25]....
        /*02b8*/ 	.word	0x00000b90
        /*02bc*/ 	.word	0x000000ff
        /*02c0*/ 	.word	0x000000e0
        /*02c4*/ 	.short	0x0100
        /*02c6*/ 	.byte	0x09
	.zero		1


	//   ....[26]....
        /*02c8*/ 	.word	0x00000ba0
        /*02cc*/ 	.word	0x000000ff
        /*02d0*/ 	.word	0x000000c8
        /*02d4*/ 	.short	0x0100
        /*02d6*/ 	.byte	0x09
	.zero		1


	//   ....[27]....
        /*02d8*/ 	.word	0x00000bb0
        /*02dc*/ 	.word	0x000000ff
        /*02e0*/ 	.word	0x000000e8
        /*02e4*/ 	.short	0x0100
        /*02e6*/ 	.byte	0x09
	.zero		1


	//   ....[28]....
        /*02e8*/ 	.word	0x00000bc0
        /*02ec*/ 	.word	0x000000ff
        /*02f0*/ 	.word	0x000000d0
        /*02f4*/ 	.short	0x0100
        /*02f6*/ 	.byte	0x09
	.zero		1


	//   ....[29]....
        /*02f8*/ 	.word	0x00000bd0
        /*02fc*/ 	.word	0x000000ff
        /*0300*/ 	.word	0x000000f0
        /*0304*/ 	.short	0x0100
        /*0306*/ 	.byte	0x09
	.zero		1


	//   ....[30]....
        /*0308*/ 	.word	0x00000be0
        /*030c*/ 	.word	0x000000ff
        /*0310*/ 	.word	0x000000d8
        /*0314*/ 	.short	0x0100
        /*0316*/ 	.byte	0x09
	.zero		1


	//   ....[31]....
        /*0318*/ 	.word	0x00000bf0
        /*031c*/ 	.word	0x000000ff
        /*0320*/ 	.word	0x000000f8
        /*0324*/ 	.short	0x0100
        /*0326*/ 	.byte	0x09
	.zero		1


	//   ....[32]....
        /*0328*/ 	.word	0x00000ce0
        /*032c*/ 	.word	0x000000ff
        /*0330*/ 	.word	0x00000100
        /*0334*/ 	.short	0x0100
        /*0336*/ 	.byte	0x08
	.zero		1


	//   ....[33]....
        /*0338*/ 	.word	0x00000cf0
        /*033c*/ 	.word	0x000000ff
        /*0340*/ 	.word	0x00000110
        /*0344*/ 	.short	0x0100
        /*0346*/ 	.byte	0x08
	.zero		1


	//   ....[34]....
        /*0348*/ 	.word	0x00000d00
        /*034c*/ 	.word	0x000000ff
        /*0350*/ 	.word	0x00000108
        /*0354*/ 	.short	0x0100
        /*0356*/ 	.byte	0x08
	.zero		1


	//   ....[35]....
        /*0358*/ 	.word	0x00000d10
        /*035c*/ 	.word	0x000000ff
        /*0360*/ 	.word	0x00000118
        /*0364*/ 	.short	0x0100
        /*0366*/ 	.byte	0x08
	.zero		1


	//   ....[36]....
        /*0368*/ 	.word	0x00000e00
        /*036c*/ 	.word	0x000000ff
        /*0370*/ 	.word	0x00000120
        /*0374*/ 	.short	0x0100
        /*0376*/ 	.byte	0x07
	.zero		1


	//   ....[37]....
        /*0378*/ 	.word	0x00001810
        /*037c*/ 	.word	0x00000003
        /*0380*/ 	.word	0x00000110
        /*0384*/ 	.short	0x010a
        /*0386*/ 	.byte	0xff
	.zero		1


	//   ....[38]....
        /*0388*/ 	.word	0x00001840
        /*038c*/ 	.word	0x00000003
        /*0390*/ 	.word	0x00000100
        /*0394*/ 	.short	0x0101
        /*0396*/ 	.byte	0xff
	.zero		1


	//   ....[39]....
        /*0398*/ 	.word	0x00001940
        /*039c*/ 	.word	0x000000ff
        /*03a0*/ 	.word	0x00000028
        /*03a4*/ 	.short	0x010a
        /*03a6*/ 	.byte	0x08
	.zero		1


	//   ....[40]....
        /*03a8*/ 	.word	0x00001a00
        /*03ac*/ 	.word	0x000000ff
        /*03b0*/ 	.word	0x00000028
        /*03b4*/ 	.short	0x010a
        /*03b6*/ 	.byte	0x21
	.zero		1


	//   ....[41]....
        /*03b8*/ 	.word	0x00001bb0
        /*03bc*/ 	.word	0x000000ff
        /*03c0*/ 	.word	0x00000028
        /*03c4*/ 	.short	0x010a
        /*03c6*/ 	.byte	0x08
	.zero		1


	//   ....[42]....
        /*03c8*/ 	.word	0x00001d60
        /*03cc*/ 	.word	0x000000ff
        /*03d0*/ 	.word	0x00000098
        /*03d4*/ 	.short	0x0101
        /*03d6*/ 	.byte	0x06
	.zero		1


	//   ....[43]....
        /*03d8*/ 	.word	0x00001d80
        /*03dc*/ 	.word	0x000000ff
        /*03e0*/ 	.word	0x00000028
        /*03e4*/ 	.short	0x010a
        /*03e6*/ 	.byte	0x08
	.zero		1


	//   ....[44]....
        /*03e8*/ 	.word	0x00001e00
        /*03ec*/ 	.word	0x000000ff
        /*03f0*/ 	.word	0x00000028
        /*03f4*/ 	.short	0x010a
        /*03f6*/ 	.byte	0x21
	.zero		1


	//   ....[45]....
        /*03f8*/ 	.word	0x00001f90
        /*03fc*/ 	.word	0x000000ff
        /*0400*/ 	.word	0x00000028
        /*0404*/ 	.short	0x010a
        /*0406*/ 	.byte	0x08
	.zero		1


	//   ....[46]....
        /*0408*/ 	.word	0x00002170
        /*040c*/ 	.word	0x00000002
        /*0410*/ 	.word	0x000000a0
        /*0414*/ 	.short	0x010a
        /*0416*/ 	.byte	0xff
	.zero		1


	//   ....[47]....
        /*0418*/ 	.word	0x00002230
        /*041c*/ 	.word	0x00000002
        /*0420*/ 	.word	0x00000000
        /*0424*/ 	.short	0x0101
        /*0426*/ 	.byte	0xff
	.zero		1


	//   ....[48]....
        /*0428*/ 	.word	0x00002790
        /*042c*/ 	.word	0x000000ff
        /*0430*/ 	.word	0x00000000
        /*0434*/ 	.short	0x010a
        /*0436*/ 	.byte	0x04
	.zero		1


	//   ....[49]....
        /*0438*/ 	.word	0x00002820
        /*043c*/ 	.word	0x000000ff
        /*0440*/ 	.word	0x00000000
        /*0444*/ 	.short	0x010a
        /*0446*/ 	.byte	0x04
	.zero		1


	//   ....[50]....
        /*0448*/ 	.word	0x000028b0
        /*044c*/ 	.word	0x000000ff
        /*0450*/ 	.word	0x00000000
        /*0454*/ 	.short	0x010a
        /*0456*/ 	.byte	0x04
	.zero		1


	//   ....[51]....
        /*0458*/ 	.word	0x00002940
        /*045c*/ 	.word	0x000000ff
        /*0460*/ 	.word	0x00000000
        /*0464*/ 	.short	0x010a
        /*0466*/ 	.byte	0x04
	.zero		1


	//   ....[52]....
        /*0468*/ 	.word	0x000029e0
        /*046c*/ 	.word	0x00000000
        /*0470*/ 	.word	0x00000000
        /*0474*/ 	.short	0x010a
        /*0476*/ 	.byte	0xff
	.zero		1


	//   ....[53]....
        /*0478*/ 	.word	0x00002b10
        /*047c*/ 	.word	0x00000000
        /*0480*/ 	.word	0x00000100
        /*0484*/ 	.short	0x010a
        /*0486*/ 	.byte	0xff
	.zero		1


	//   ....[54]....
        /*0488*/ 	.word	0x00002b80
        /*048c*/ 	.word	0x00000004
        /*0490*/ 	.word	0x00000000
        /*0494*/ 	.short	0x0101
        /*0496*/ 	.byte	0xff
	.zero		1


	//   ....[55]....
        /*0498*/ 	.word	0x00002ba0
        /*049c*/ 	.word	0x000000ff
        /*04a0*/ 	.word	0x000000b0
        /*04a4*/ 	.short	0x010a
        /*04a6*/ 	.byte	0x05
	.zero		1


	//   ....[56]....
        /*04a8*/ 	.word	0x00002cc0
        /*04ac*/ 	.word	0x00000000
        /*04b0*/ 	.word	0x000000a0
        /*04b4*/ 	.short	0x010a
        /*04b6*/ 	.byte	0xff
	.zero		1


	//   ....[57]....
        /*04b8*/ 	.word	0x00002dc0
        /*04bc*/ 	.word	0x00000000
        /*04c0*/ 	.word	0x00000000
        /*04c4*/ 	.short	0x0101
        /*04c6*/ 	.byte	0xff
	.zero		1


	//   ....[58]....
        /*04c8*/ 	.word	0x00002e50
        /*04cc*/ 	.word	0x000000ff
        /*04d0*/ 	.word	0x000000b0
        /*04d4*/ 	.short	0x0106
        /*04d6*/ 	.byte	0x05
	.zero		1


	//   ....[59]....
        /*04d8*/ 	.word	0x00002e70
        /*04dc*/ 	.word	0x000000ff
        /*04e0*/ 	.word	0x000000b0
        /*04e4*/ 	.short	0x010a
        /*04e6*/ 	.byte	0x05
	.zero		1


	//   ....[60]....
        /*04e8*/ 	.word	0x00002f00
        /*04ec*/ 	.word	0x000000ff
        /*04f0*/ 	.word	0x000000b0
        /*04f4*/ 	.short	0x0106
        /*04f6*/ 	.byte	0x04
	.zero		1


	//   ....[61]....
        /*04f8*/ 	.word	0x00002f40
        /*04fc*/ 	.word	0x00000000
        /*0500*/ 	.word	0x000000b0
        /*0504*/ 	.short	0x010a
        /*0506*/ 	.byte	0xff
	.zero		1


	//   ....[62]....
        /*0508*/ 	.word	0x00003180
        /*050c*/ 	.word	0x000000ff
        /*0510*/ 	.word	0x00000008
        /*0514*/ 	.short	0x010a
        /*0516*/ 	.byte	0x06
	.zero		1


	//   ....[63]....
        /*0518*/ 	.word	0x000031a0
        /*051c*/ 	.word	0x000000ff
        /*0520*/ 	.word	0x00000008
        /*0524*/ 	.short	0x010a
        /*0526*/ 	.byte	0x06
	.zero		1


	//   ....[64]....
        /*0528*/ 	.word	0x00003330
        /*052c*/ 	.word	0x000000ff
        /*0530*/ 	.word	0x00000008
        /*0534*/ 	.short	0x010a
        /*0536*/ 	.byte	0x06
	.zero		1


	//   ....[65]....
        /*0538*/ 	.word	0x00003350
        /*053c*/ 	.word	0x000000ff
        /*0540*/ 	.word	0x00000008
        /*0544*/ 	.short	0x010a
        /*0546*/ 	.byte	0x06
	.zero		1


	//   ....[66]....
        /*0548*/ 	.word	0x00003410
        /*054c*/ 	.word	0x000000ff
        /*0550*/ 	.word	0x00000000
        /*0554*/ 	.short	0x0101
        /*0556*/ 	.byte	0x07
	.zero		1


	//   ....[67]....
        /*0558*/ 	.word	0x000037d0
        /*055c*/ 	.word	0x00000000
        /*0560*/ 	.word	0x000000a0
        /*0564*/ 	.short	0x010a
        /*0566*/ 	.byte	0xff
	.zero		1


	//   ....[68]....
        /*0568*/ 	.word	0x00003890
        /*056c*/ 	.word	0x00000000
        /*0570*/ 	.word	0x00000000
        /*0574*/ 	.short	0x0101
        /*0576*/ 	.byte	0xff
	.zero		1


	//   ....[69]....
        /*0578*/ 	.word	0x00003940
        /*057c*/ 	.word	0x000000ff
        /*0580*/ 	.word	0x00000000
        /*0584*/ 	.short	0x010a
        /*0586*/ 	.byte	0x09
	.zero		1


	//   ....[70]....
        /*0588*/ 	.word	0x00003960
        /*058c*/ 	.word	0x000000ff
        /*0590*/ 	.word	0x000000e0
        /*0594*/ 	.short	0x010a
        /*0596*/ 	.byte	0x08
	.zero		1


	//   ....[71]....
        /*0598*/ 	.word	0x00003a10
        /*059c*/ 	.word	0x000000ff
        /*05a0*/ 	.word	0x00000000
        /*05a4*/ 	.short	0x010a
        /*05a6*/ 	.byte	0x0e
	.zero		1


	//   ....[72]....
        /*05a8*/ 	.word	0x00003b40
        /*05ac*/ 	.word	0x000000ff
        /*05b0*/ 	.word	0x00000000
        /*05b4*/ 	.short	0x010a
        /*05b6*/ 	.byte	0x26
	.zero		1


	//   ....[73]....
        /*05b8*/ 	.word	0x00003f80
        /*05bc*/ 	.word	0x000000ff
        /*05c0*/ 	.word	0x00000000
        /*05c4*/ 	.short	0x010a
        /*05c6*/ 	.byte	0x08
	.zero		1


	//   ....[74]....
        /*05c8*/ 	.word	0x00004010
        /*05cc*/ 	.word	0x000000ff
        /*05d0*/ 	.word	0x00000000
        /*05d4*/ 	.short	0x010a
        /*05d6*/ 	.byte	0x08
	.zero		1


	//   ....[75]....
        /*05d8*/ 	.word	0x000040a0
        /*05dc*/ 	.word	0x000000ff
        /*05e0*/ 	.word	0x00000000
        /*05e4*/ 	.short	0x010a
        /*05e6*/ 	.byte	0x08
	.zero		1


	//   ....[76]....
        /*05e8*/ 	.word	0x00004140
        /*05ec*/ 	.word	0x00000000
        /*05f0*/ 	.word	0x00000000
        /*05f4*/ 	.short	0x010a
        /*05f6*/ 	.byte	0xff
	.zero		1


	//   ....[77]....
        /*05f8*/ 	.word	0x00004180
        /*05fc*/ 	.word	0x00000000
        /*0600*/ 	.word	0x00000000
        /*0604*/ 	.short	0x010a
        /*0606*/ 	.byte	0xff
	.zero		1


	//   ....[78]....
        /*0608*/ 	.word	0x000041f0
        /*060c*/ 	.word	0x000000ff
        /*0610*/ 	.word	0x00000000
        /*0614*/ 	.short	0x0101
        /*0616*/ 	.byte	0x05
	.zero		1


	//   ....[79]....
        /*0618*/ 	.word	0x00004230
        /*061c*/ 	.word	0x000000ff
        /*0620*/ 	.word	0x00000120
        /*0624*/ 	.short	0x010a
        /*0626*/ 	.byte	0x07
	.zero		1


	//   ....[80]....
        /*0628*/ 	.word	0x00004280
        /*062c*/ 	.word	0x000000ff
        /*0630*/ 	.word	0x00000000
        /*0634*/ 	.short	0x0101
        /*0636*/ 	.byte	0x05
	.zero		1


	//   ....[81]....
        /*0638*/ 	.word	0x000046d0
        /*063c*/ 	.word	0x00000000
        /*0640*/ 	.word	0x000000a0
        /*0644*/ 	.short	0x010a
        /*0646*/ 	.byte	0xff
	.zero		1


	//   ....[82]....
        /*0648*/ 	.word	0x00004790
        /*064c*/ 	.word	0x00000000
        /*0650*/ 	.word	0x00000000
        /*0654*/ 	.short	0x0101
        /*0656*/ 	.byte	0xff
	.zero		1


	//   ....[83]....
        /*0658*/ 	.word	0x00004ab0
        /*065c*/ 	.word	0x000000ff
        /*0660*/ 	.word	0x00000098
        /*0664*/ 	.short	0x010a
        /*0666*/ 	.byte	0x07
	.zero		1


	//   ....[84]....
        /*0668*/ 	.word	0x00004ca0
        /*066c*/ 	.word	0x000000ff
        /*0670*/ 	.word	0x00000070
        /*0674*/ 	.short	0x010a
        /*0676*/ 	.byte	0x07
	.zero		1


	//   ....[85]....
        /*0678*/ 	.word	0x00004e90
        /*067c*/ 	.word	0x000000ff
        /*0680*/ 	.word	0x00000050
        /*0684*/ 	.short	0x010b
        /*0686*/ 	.byte	0x07
	.zero		1


	//   ....[86]....
        /*0688*/ 	.word	0x00004ea0
        /*068c*/ 	.word	0x000000ff
        /*0690*/ 	.word	0x00000000
        /*0694*/ 	.short	0x0101
        /*0696*/ 	.byte	0x0e
	.zero		1


	//   ....[87]....
        /*0698*/ 	.word	0x00004ec0
        /*069c*/ 	.word	0x000000ff
        /*06a0*/ 	.word	0x00000078
        /*06a4*/ 	.short	0x010a
        /*06a6*/ 	.byte	0x07
	.zero		1


	//   ....[88]....
        /*06a8*/ 	.word	0x00005070
        /*06ac*/ 	.word	0x000000ff
        /*06b0*/ 	.word	0x00000058
        /*06b4*/ 	.short	0x010b
        /*06b6*/ 	.byte	0x07
	.zero		1


	//   ....[89]....
        /*06b8*/ 	.word	0x00005080
        /*06bc*/ 	.word	0x000000ff
        /*06c0*/ 	.word	0x00000000
        /*06c4*/ 	.short	0x0101
        /*06c6*/ 	.byte	0x0e
	.zero		1


	//   ....[90]....
        /*06c8*/ 	.word	0x00005090
        /*06cc*/ 	.word	0x000000ff
        /*06d0*/ 	.word	0x00000080
        /*06d4*/ 	.short	0x010a
        /*06d6*/ 	.byte	0x07
	.zero		1


	//   ....[91]....
        /*06d8*/ 	.word	0x000052c0
        /*06dc*/ 	.word	0x000000ff
        /*06e0*/ 	.word	0x00000060
        /*06e4*/ 	.short	0x010b
        /*06e6*/ 	.byte	0x07
	.zero		1


	//   ....[92]....
        /*06e8*/ 	.word	0x00005330
        /*06ec*/ 	.word	0x000000ff
        /*06f0*/ 	.word	0x00000000
        /*06f4*/ 	.short	0x0101
        /*06f6*/ 	.byte	0x0e
	.zero		1


	//   ....[93]....
        /*06f8*/ 	.word	0x00005370
        /*06fc*/ 	.word	0x000000ff
        /*0700*/ 	.word	0x00000088
        /*0704*/ 	.short	0x010a
        /*0706*/ 	.byte	0x07
	.zero		1


	//   ....[94]....
        /*0708*/ 	.word	0x000055a0
        /*070c*/ 	.word	0x000000ff
        /*0710*/ 	.word	0x00000068
        /*0714*/ 	.short	0x010b
        /*0716*/ 	.byte	0x07
	.zero		1


	//   ....[95]....
        /*0718*/ 	.word	0x000055c0
        /*071c*/ 	.word	0x000000ff
        /*0720*/ 	.word	0x00000000
        /*0724*/ 	.short	0x0101
        /*0726*/ 	.byte	0x0d
	.zero		1


	//   ....[96]....
        /*0728*/ 	.word	0x000055f0
        /*072c*/ 	.word	0x000000ff
        /*0730*/ 	.word	0x00000070
        /*0734*/ 	.short	0x010a
        /*0736*/ 	.byte	0x07
	.zero		1


	//   ....[97]....
        /*0738*/ 	.word	0x00005610
        /*073c*/ 	.word	0x000000ff
        /*0740*/ 	.word	0x00000078
        /*0744*/ 	.short	0x010a
        /*0746*/ 	.byte	0x07
	.zero		1


	//   ....[98]....
        /*0748*/ 	.word	0x00005630
        /*074c*/ 	.word	0x000000ff
        /*0750*/ 	.word	0x00000080
        /*0754*/ 	.short	0x010a
        /*0756*/ 	.byte	0x07
	.zero		1


	//   ....[99]....
        /*0758*/ 	.word	0x00005670
        /*075c*/ 	.word	0x00000000
        /*0760*/ 	.word	0x00000088
        /*0764*/ 	.short	0x010a
        /*0766*/ 	.byte	0xff
	.zero		1


	//   ....[100]....
        /*0768*/ 	.word	0x000059c0
        /*076c*/ 	.word	0x00000000
        /*0770*/ 	.word	0x000000a0
        /*0774*/ 	.short	0x010a
        /*0776*/ 	.byte	0xff
	.zero		1


	//   ....[101]....
        /*0778*/ 	.word	0x00005ad0
        /*077c*/ 	.word	0x00000000
        /*0780*/ 	.word	0x00000000
        /*0784*/ 	.short	0x0101
        /*0786*/ 	.byte	0xff
	.zero		1


	//   ....[102]....
        /*0788*/ 	.word	0x000064f0
        /*078c*/ 	.word	0x000000ff
        /*0790*/ 	.word	0x00000050
        /*0794*/ 	.short	0x010a
        /*0796*/ 	.byte	0x30
	.zero		1


	//   ....[103]....
        /*0798*/ 	.word	0x00006530
        /*079c*/ 	.word	0x0000004a
        /*07a0*/ 	.word	0x000000c0
        /*07a4*/ 	.short	0x010a
        /*07a6*/ 	.byte	0xff
	.zero		1


	//   ....[104]....
        /*07a8*/ 	.word	0x00006640
        /*07ac*/ 	.word	0x000000ff
        /*07b0*/ 	.word	0x00000050
        /*07b4*/ 	.short	0x010a
        /*07b6*/ 	.byte	0x30
	.zero		1


	//   ....[105]....
        /*07b8*/ 	.word	0x00006710
        /*07bc*/ 	.word	0x0000004a
        /*07c0*/ 	.word	0x000000c0
        /*07c4*/ 	.short	0x010a
        /*07c6*/ 	.byte	0xff
	.zero		1


	//   ....[106]....
        /*07c8*/ 	.word	0x00006ec0
        /*07cc*/ 	.word	0x00000000
        /*07d0*/ 	.word	0x00000000
        /*07d4*/ 	.short	0x0101
        /*07d6*/ 	.byte	0xff
	.zero		1


	//   ....[107]....
        /*07d8*/ 	.word	0x00006ed0
        /*07dc*/ 	.word	0x00000003
        /*07e0*/ 	.word	0x00000050
        /*07e4*/ 	.short	0x010a
        /*07e6*/ 	.byte	0xff
	.zero		1


	//   ....[108]....
        /*07e8*/ 	.word	0x00006f90
        /*07ec*/ 	.word	0x00000003
        /*07f0*/ 	.word	0x00000050
        /*07f4*/ 	.short	0x010a
        /*07f6*/ 	.byte	0xff
	.zero		1


	//   ....[109]....
        /*07f8*/ 	.word	0x00007780
        /*07fc*/ 	.word	0x00000052
        /*0800*/ 	.word	0x00000000
        /*0804*/ 	.short	0x0101
        /*0806*/ 	.byte	0xff
	.zero		1


	//   ....[110]....
        /*0808*/ 	.word	0x000077a0
        /*080c*/ 	.word	0x00000053
        /*0810*/ 	.word	0x00000050
        /*0814*/ 	.short	0x010a
        /*0816*/ 	.byte	0xff
	.zero		1


	//   ....[111]....
        /*0818*/ 	.word	0x00007850
        /*081c*/ 	.word	0x00000053
        /*0820*/ 	.word	0x00000050
        /*0824*/ 	.short	0x010a
        /*0826*/ 	.byte	0xff
	.zero		1


	//   ....[112]....
        /*0828*/ 	.word	0x00008040
        /*082c*/ 	.word	0x00000052
        /*0830*/ 	.word	0x00000000
        /*0834*/ 	.short	0x0101
        /*0836*/ 	.byte	0xff
	.zero		1


	//   ....[113]....
        /*0838*/ 	.word	0x00008060
        /*083c*/ 	.word	0x00000058
        /*0840*/ 	.word	0x00000050
        /*0844*/ 	.short	0x010a
        /*0846*/ 	.byte	0xff
	.zero		1


	//   ....[114]....
        /*0848*/ 	.word	0x00008110
        /*084c*/ 	.word	0x00000058
        /*0850*/ 	.word	0x00000050
        /*0854*/ 	.short	0x010a
        /*0856*/ 	.byte	0xff
	.zero		1


	//   ....[115]....
        /*0858*/ 	.word	0x00008420
        /*085c*/ 	.word	0x0000004a
        /*0860*/ 	.word	0x00000000
        /*0864*/ 	.short	0x0101
        /*0866*/ 	.byte	0xff
	.zero		1


	//   ....[116]....
        /*0868*/ 	.word	0x00008950
        /*086c*/ 	.word	0x00000002
        /*0870*/ 	.word	0x00000000
        /*0874*/ 	.short	0x0101
        /*0876*/ 	.byte	0xff
	.zero		1


	//   ....[117]....
        /*0878*/ 	.word	0x00008bc0
        /*087c*/ 	.word	0x000000ff
        /*0880*/ 	.word	0x00000000
        /*0884*/ 	.short	0x0101
        /*0886*/ 	.byte	0x04
	.zero		1


	//   ....[118]....
        /*0888*/ 	.word	0x00008be0
        /*088c*/ 	.word	0x00000003
        /*0890*/ 	.word	0x00000110
        /*0894*/ 	.short	0x010a
        /*0896*/ 	.byte	0xff
	.zero		1


	//   ....[119]....
        /*0898*/ 	.word	0x00008c40
        /*089c*/ 	.word	0x00000002
        /*08a0*/ 	.word	0x00000028
        /*08a4*/ 	.short	0x010a
        /*08a6*/ 	.byte	0xff
	.zero		1


	//   ....[120]....
        /*08a8*/ 	.word	0x00008ca0
        /*08ac*/ 	.word	0x00000002
        /*08b0*/ 	.word	0x00000028
        /*08b4*/ 	.short	0x010a
        /*08b6*/ 	.byte	0xff
	.zero		1


	//   ....[121]....
        /*08b8*/ 	.word	0x00008cf0
        /*08bc*/ 	.word	0x00000002
        /*08c0*/ 	.word	0x000000a0
        /*08c4*/ 	.short	0x010a
        /*08c6*/ 	.byte	0xff
	.zero		1


	//   ....[122]....
        /*08c8*/ 	.word	0x00008d50
        /*08cc*/ 	.word	0x00000000
        /*08d0*/ 	.word	0x00000000
        /*08d4*/ 	.short	0x010a
        /*08d6*/ 	.byte	0xff
	.zero		1


	//   ....[123]....
        /*08d8*/ 	.word	0x00008db0
        /*08dc*/ 	.word	0x00000000
        /*08e0*/ 	.word	0x00000000
        /*08e4*/ 	.short	0x010a
        /*08e6*/ 	.byte	0xff
	.zero		1


	//   ....[124]....
        /*08e8*/ 	.word	0x00008e10
        /*08ec*/ 	.word	0x00000000
        /*08f0*/ 	.word	0x00000000
        /*08f4*/ 	.short	0x010a
        /*08f6*/ 	.byte	0xff
	.zero		1


	//   ....[125]....
        /*08f8*/ 	.word	0x00008e70
        /*08fc*/ 	.word	0x00000000
        /*0900*/ 	.word	0x00000000
        /*0904*/ 	.short	0x010a
        /*0906*/ 	.byte	0xff
	.zero		1


	//   ....[126]....
        /*0908*/ 	.word	0x00008ec0
        /*090c*/ 	.word	0x00000000
        /*0910*/ 	.word	0x00000100
        /*0914*/ 	.short	0x010a
        /*0916*/ 	.byte	0xff
	.zero		1


	//   ....[127]....
        /*0918*/ 	.word	0x00008f20
        /*091c*/ 	.word	0x00000000
        /*0920*/ 	.word	0x000000b0
        /*0924*/ 	.short	0x010a
        /*0926*/ 	.byte	0xff
	.zero		1


	//   ....[128]....
        /*0928*/ 	.word	0x00008f70
        /*092c*/ 	.word	0x00000000
        /*0930*/ 	.word	0x000000a0
        /*0934*/ 	.short	0x010a
        /*0936*/ 	.byte	0xff
	.zero		1


	//   ....[129]....
        /*0938*/ 	.word	0x00008fd0
        /*093c*/ 	.word	0x00000000
        /*0940*/ 	.word	0x000000b0
        /*0944*/ 	.short	0x010a
        /*0946*/ 	.byte	0xff
	.zero		1


	//   ....[130]....
        /*0948*/ 	.word	0x00009030
        /*094c*/ 	.word	0x00000004
        /*0950*/ 	.word	0x00000008
        /*0954*/ 	.short	0x010a
        /*0956*/ 	.byte	0xff
	.zero		1


	//   ....[131]....
        /*0958*/ 	.word	0x00009110
        /*095c*/ 	.word	0x00000002
        /*0960*/ 	.word	0x00000008
        /*0964*/ 	.short	0x010a
        /*0966*/ 	.byte	0xff
	.zero		1


	//   ....[132]....
        /*0968*/ 	.word	0x00009160
        /*096c*/ 	.word	0x00000000
        /*0970*/ 	.word	0x000000a0
        /*0974*/ 	.short	0x010a
        /*0976*/ 	.byte	0xff
	.zero		1


	//   ....[133]....
        /*0978*/ 	.word	0x000091c0
        /*097c*/ 	.word	0x00000000
        /*0980*/ 	.word	0x000000e0
        /*0984*/ 	.short	0x010a
        /*0986*/ 	.byte	0xff
	.zero		1


	//   ....[134]....
        /*0988*/ 	.word	0x00009220
        /*098c*/ 	.word	0x00000000
        /*0990*/ 	.word	0x00000000
        /*0994*/ 	.short	0x010a
        /*0996*/ 	.byte	0xff
	.zero		1


	//   ....[135]....
        /*0998*/ 	.word	0x00009280
        /*099c*/ 	.word	0x00000000
        /*09a0*/ 	.word	0x00000000
        /*09a4*/ 	.short	0x010a
        /*09a6*/ 	.byte	0xff
	.zero		1


	//   ....[136]....
        /*09a8*/ 	.word	0x000092e0
        /*09ac*/ 	.word	0x00000000
        /*09b0*/ 	.word	0x00000000
        /*09b4*/ 	.short	0x010a
        /*09b6*/ 	.byte	0xff
	.zero		1


	//   ....[137]....
        /*09b8*/ 	.word	0x00009340
        /*09bc*/ 	.word	0x00000000
        /*09c0*/ 	.word	0x00000000
        /*09c4*/ 	.short	0x010a
        /*09c6*/ 	.byte	0xff
	.zero		1


	//   ....[138]....
        /*09c8*/ 	.word	0x000093a0
        /*09cc*/ 	.word	0x00000000
        /*09d0*/ 	.word	0x00000120
        /*09d4*/ 	.short	0x010a
        /*09d6*/ 	.byte	0xff
	.zero		1


	//   ....[139]....
        /*09d8*/ 	.word	0x000093f0
        /*09dc*/ 	.word	0x00000000
        /*09e0*/ 	.word	0x000000a0
        /*09e4*/ 	.short	0x010a
        /*09e6*/ 	.byte	0xff
	.zero		1


	//   ....[140]....
        /*09e8*/ 	.word	0x00009450
        /*09ec*/ 	.word	0x00000000
        /*09f0*/ 	.word	0x00000098
        /*09f4*/ 	.short	0x010a
        /*09f6*/ 	.byte	0xff
	.zero		1


	//   ....[141]....
        /*09f8*/ 	.word	0x000094b0
        /*09fc*/ 	.word	0x00000003
        /*0a00*/ 	.word	0x00000070
        /*0a04*/ 	.short	0x010a
        /*0a06*/ 	.byte	0xff
	.zero		1


	//   ....[142]....
        /*0a08*/ 	.word	0x00009510
        /*0a0c*/ 	.word	0x00000003
        /*0a10*/ 	.word	0x00000078
        /*0a14*/ 	.short	0x010a
        /*0a16*/ 	.byte	0xff
	.zero		1


	//   ....[143]....
        /*0a18*/ 	.word	0x00009570
        /*0a1c*/ 	.word	0x00000003
        /*0a20*/ 	.word	0x00000080
        /*0a24*/ 	.short	0x010a
        /*0a26*/ 	.byte	0xff
	.zero		1


	//   ....[144]....
        /*0a28*/ 	.word	0x000095d0
        /*0a2c*/ 	.word	0x00000003
        /*0a30*/ 	.word	0x00000088
        /*0a34*/ 	.short	0x010a
        /*0a36*/ 	.byte	0xff
	.zero		1


	//   ....[145]....
        /*0a38*/ 	.word	0x00009630
        /*0a3c*/ 	.word	0x00000000
        /*0a40*/ 	.word	0x00000070
        /*0a44*/ 	.short	0x010a
        /*0a46*/ 	.byte	0xff
	.zero		1


	//   ....[146]....
        /*0a48*/ 	.word	0x00009690
        /*0a4c*/ 	.word	0x00000000
        /*0a50*/ 	.word	0x00000078
        /*0a54*/ 	.short	0x010a
        /*0a56*/ 	.byte	0xff
	.zero		1


	//   ....[147]....
        /*0a58*/ 	.word	0x000096f0
        /*0a5c*/ 	.word	0x00000000
        /*0a60*/ 	.word	0x00000080
        /*0a64*/ 	.short	0x010a
        /*0a66*/ 	.byte	0xff
	.zero		1


	//   ....[148]....
        /*0a68*/ 	.word	0x00009740
        /*0a6c*/ 	.word	0x00000000
        /*0a70*/ 	.word	0x000000a0
        /*0a74*/ 	.short	0x010a
        /*0a76*/ 	.byte	0xff
	.zero		1


	//   ....[149]....
        /*0a78*/ 	.word	0x000097a0
        /*0a7c*/ 	.word	0x00000000
        /*0a80*/ 	.word	0x00000050
        /*0a84*/ 	.short	0x010a
        /*0a86*/ 	.byte	0xff
	.zero		1


	//   ....[150]....
        /*0a88*/ 	.word	0x000097f0
        /*0a8c*/ 	.word	0x0000004a
        /*0a90*/ 	.word	0x000000c0
        /*0a94*/ 	.short	0x010a
        /*0a96*/ 	.byte	0xff
	.zero		1


	//   ....[151]....
        /*0a98*/ 	.word	0x00009840
        /*0a9c*/ 	.word	0x00000003
        /*0aa0*/ 	.word	0x00000050
        /*0aa4*/ 	.short	0x010a
        /*0aa6*/ 	.byte	0xff
	.zero		1


	//   ....[152]....
        /*0aa8*/ 	.word	0x00009890
        /*0aac*/ 	.word	0x00000053
        /*0ab0*/ 	.word	0x00000050
        /*0ab4*/ 	.short	0x010a
        /*0ab6*/ 	.byte	0xff
	.zero		1


	//   ....[153]....
        /*0ab8*/ 	.word	0x000098e0
        /*0abc*/ 	.word	0x00000058
        /*0ac0*/ 	.word	0x00000050
        /*0ac4*/ 	.short	0x010a
        /*0ac6*/ 	.byte	0xff
	.zero		1


	//----- nvinfo : EIATTR_NUM_MBARRIERS
	.align		4
.L_47:
        /*0ac8*/ 	.byte	0x03, 0x38
        /*0aca*/ 	.short	0x0025


	//----- nvinfo : EIATTR_EXIT_INSTR_OFFSETS
	.align		4
        /*0acc*/ 	.byte	0x04, 0x1c
        /*0ace*/ 	.short	(.L_49 - .L_48)


	//   ....[0]....
.L_48:
        /*0ad0*/ 	.word	0x00002a10


	//   ....[1]....
        /*0ad4*/ 	.word	0x00002f10


	//   ....[2]....
        /*0ad8*/ 	.word	0x00002f70


	//   ....[3]....
        /*0adc*/ 	.word	0x000044b0


	//   ....[4]....
        /*0ae0*/ 	.word	0x000056a0


	//   ....[5]....
        /*0ae4*/ 	.word	0x000056e0


	//   ....[6]....
        /*0ae8*/ 	.word	0x00008ab0


	//   ....[7]....
        /*0aec*/ 	.word	0x00008b30


	//   ....[8]....
        /*0af0*/ 	.word	0x00008b60


	//   ....[9]....
        /*0af4*/ 	.word	0x00008bd0


	//----- nvinfo : EIATTR_MAX_THREADS
	.align		4
.L_49:
        /*0af8*/ 	.byte	0x04, 0x05
        /*0afa*/ 	.short	(.L_51 - .L_50)
.L_50:
        /*0afc*/ 	.word	0x00000100
        /*0b00*/ 	.word	0x00000001
        /*0b04*/ 	.word	0x00000001


	//----- nvinfo : EIATTR_CRS_STACK_SIZE
	.align		4
.L_51:
        /*0b08*/ 	.byte	0x04, 0x1e
        /*0b0a*/ 	.short	(.L_53 - .L_52)
.L_52:
        /*0b0c*/ 	.word	0x00000000


	//----- nvinfo : EIATTR_CBANK_PARAM_SIZE
	.align		4
.L_53:
        /*0b10*/ 	.byte	0x03, 0x19
        /*0b12*/ 	.short	0x0800


	//----- nvinfo : EIATTR_PARAM_CBANK
	.align		4
        /*0b14*/ 	.byte	0x04, 0x0a
        /*0b16*/ 	.short	(.L_55 - .L_54)
	.align		4
.L_54:
        /*0b18*/ 	.word	index@(.nv.constant0._ZN7cutlass13device_kernelINS_4gemm6kernel13GemmUniversalIN4cute5tupleIJiiiiEEENS1_10collective13CollectiveMmaINS1_35MainloopSm100TmaUmmaWarpSpecializedILi5ELi2ELi4ENS5_IJNS4_1CILi2EEENSA_ILi1EEESC_EEEEENS5_IJNSA_ILi128EEESF_SF_EEENS_10bfloat16_tENS5_IJlSC_lEEESH_SI_NS4_8TiledMMAINS4_8MMA_AtomIJNS4_26SM100_MMA_F16BF16_2x1SM_SSISH_SH_fLi128ELi128ELNS4_4UMMA5MajorE0ELSN_0ELNSM_7ScaleInE0ELSO_0EEEEEENS4_6LayoutINS5_IJSC_SC_SC_EEENS5_IJNSA_ILi0EEEST_ST_EEEEENS5_IJNS4_10UnderscoreESW_SW_EEEEENS4_18SM100_TMA_2SM_LOADENS4_14ComposedLayoutINS4_7SwizzleILi3ELi4ELi3EEENS4_18smem_ptr_flag_bitsILi16EEENSR_INS5_IJNSA_ILi8EEENSA_ILi64EEEEEENS5_IJS16_SC_EEEEEEEvNS4_8identityESZ_S1A_vS1B_EENS_8epilogue10collective18CollectiveEpilogueINS1D_23Sm100TmaWarpSpecializedILi4ELi2ELi16ELb1ELb0EEEJNS5_IJS16_SF_SF_EEENS5_IJNSR_IS16_SC_EENSR_INS5_IJNSA_ILi16EEESB_EEENS5_IJSC_S16_EEEEEEEESH_SI_SH_SI_NS1D_6fusion15FusionCallbacksIS1H_NS1P_17LinearCombinationISH_fSH_fLNS_15FloatRoundStyleE2EEES1I_S1O_JEEENS4_5SM1004TMEM4LOAD26SM100_TMEM_LOAD_32dp32b16xENS4_13SM90_TMA_LOADENS10_INS11_ILi1ELi4ELi3EEES14_NSR_INS5_IJS15_S1K_EEENS5_IJS1K_SC_EEEEEEENS4_39AutoVectorizingCopyWithAssumedAlignmentILi128EEENS4_14SM90_TMA_STOREES24_S26_S26_EEEvvEEEEvNT_6ParamsE)
        /*0b1c*/ 	.short	0x0380
        /*0b1e*/ 	.short	0x0800


	//----- nvinfo : EIATTR_SW_WAR
	.align		4
.L_55:
        /*0b20*/ 	.byte	0x04, 0x36
        /*0b22*/ 	.short	(.L_57 - .L_56)
.L_56:
        /*0b24*/ 	.word	0x00000008
.L_57:


//--------------------- .nv.callgraph             --------------------------
	.section	.nv.callgraph,"",@"SHT_CUDA_CALLGRAPH"
	.align	4
	.sectionentsize	8
	.align		4
        /*0000*/ 	.word	0x00000000
	.align		4
        /*0004*/ 	.word	0xffffffff
	.align		4
        /*0008*/ 	.word	index@(_ZN7cutlass13device_kernelINS_4gemm6kernel13GemmUniversalIN4cute5tupleIJiiiiEEENS1_10collective13CollectiveMmaINS1_35MainloopSm100TmaUmmaWarpSpecializedILi5ELi2ELi4ENS5_IJNS4_1CILi2EEENSA_ILi1EEESC_EEEEENS5_IJNSA_ILi128EEESF_SF_EEENS_10bfloat16_tENS5_IJlSC_lEEESH_SI_NS4_8TiledMMAINS4_8MMA_AtomIJNS4_26SM100_MMA_F16BF16_2x1SM_SSISH_SH_fLi128ELi128ELNS4_4UMMA5MajorE0ELSN_0ELNSM_7ScaleInE0ELSO_0EEEEEENS4_6LayoutINS5_IJSC_SC_SC_EEENS5_IJNSA_ILi0EEEST_ST_EEEEENS5_IJNS4_10UnderscoreESW_SW_EEEEENS4_18SM100_TMA_2SM_LOADENS4_14ComposedLayoutINS4_7SwizzleILi3ELi4ELi3EEENS4_18smem_ptr_flag_bitsILi16EEENSR_INS5_IJNSA_ILi8EEENSA_ILi64EEEEEENS5_IJS16_SC_EEEEEEEvNS4_8identityESZ_S1A_vS1B_EENS_8epilogue10collective18CollectiveEpilogueINS1D_23Sm100TmaWarpSpecializedILi4ELi2ELi16ELb1ELb0EEEJNS5_IJS16_SF_SF_EEENS5_IJNSR_IS16_SC_EENSR_INS5_IJNSA_ILi16EEESB_EEENS5_IJSC_S16_EEEEEEEESH_SI_SH_SI_NS1D_6fusion15FusionCallbacksIS1H_NS1P_17LinearCombinationISH_fSH_fLNS_15FloatRoundStyleE2EEES1I_S1O_JEEENS4_5SM1004TMEM4LOAD26SM100_TMEM_LOAD_32dp32b16xENS4_13SM90_TMA_LOADENS10_INS11_ILi1ELi4ELi3EEES14_NSR_INS5_IJS15_S1K_EEENS5_IJS1K_SC_EEEEEEENS4_39AutoVectorizingCopyWithAssumedAlignmentILi128EEENS4_14SM90_TMA_STOREES24_S26_S26_EEEvvEEEEvNT_6ParamsE)
	.align		4
        /*000c*/ 	.word	index@(__assertfail)
	.align		4
        /*0010*/ 	.word	0x00000000
	.align		4
        /*0014*/ 	.word	0xfffffffe
	.align		4
        /*0018*/ 	.word	0x00000000
	.align		4
        /*001c*/ 	.word	0xfffffffd
	.align		4
        /*0020*/ 	.word	0x00000000
	.align		4
        /*0024*/ 	.word	0xfffffffc


//--------------------- .nv.constant4             --------------------------
	.section	.nv.constant4,"a",@progbits
	.align	8
	.align		8
.nv.constant4:
        /*0000*/ 	.dword	__assertfail
	.align		8
        /*0008*/ 	.dword	__unnamed_1
	.align		8
        /*0010*/ 	.dword	__unnamed_2
	.align		8
        /*0018*/ 	.dword	_ZN39_INTERNAL_7c0bd96d_4_k_cu_d1d62e3a_87984cuda3std3__45__cpo5beginE
	.align		8
        /*0020*/ 	.dword	_ZN39_INTERNAL_7c0bd96d_4_k_cu_d1d62e3a_87984cuda3std3__45__cpo3endE
	.align		8
        /*0028*/ 	.dword	_ZN39_INTERNAL_7c0bd96d_4_k_cu_d1d62e3a_87984cuda3std3__45__cpo6cbeginE
	.align		8
        /*0030*/ 	.dword	_ZN39_INTERNAL_7c0bd96d_4_k_cu_d1d62e3a_87984cuda3std3__45__cpo4cendE
	.align		8
        /*0038*/ 	.dword	_ZN39_INTERNAL_7c0bd96d_4_k_cu_d1d62e3a_87984cuda3std3__441_GLOBAL__N__7c0bd96d_4_k_cu_d1d62e3a_87986ignoreE
	.align		8
        /*0040*/ 	.dword	_ZN39_INTERNAL_7c0bd96d_4_k_cu_d1d62e3a_87984cuda3std3__419piecewise_constructE
	.align		8
        /*0048*/ 	.dword	_ZN39_INTERNAL_7c0bd96d_4_k_cu_d1d62e3a_87984cuda3std3__48in_placeE
	.align		8
        /*0050*/ 	.dword	_ZN39_INTERNAL_7c0bd96d_4_k_cu_d1d62e3a_87984cuda3std6ranges3__45__cpo4swapE
	.align		8
        /*0058*/ 	.dword	_ZN39_INTERNAL_7c0bd96d_4_k_cu_d1d62e3a_87984cuda3std6ranges3__45__cpo9iter_moveE
	.align		8
        /*0060*/ 	.dword	_ZN39_INTERNAL_7c0bd96d_4_k_cu_d1d62e3a_87984cute7productE
	.align		8
        /*0068*/ 	.dword	_ZN39_INTERNAL_7c0bd96d_4_k_cu_d1d62e3a_87984cute1_E
	.align		8
        /*0070*/ 	.dword	$str$25
	.align		8
        /*0078*/ 	.dword	$str$26
	.align		8
        /*0080*/ 	.dword	$str$27
	.align		8
        /*0088*/ 	.dword	$str$28


//--------------------- .text._ZN7cutlass13device_kernelINS_4gemm6kernel13GemmUniversalIN4cute5tupleIJiiiiEEENS1_10collective13CollectiveMmaINS1_35MainloopSm100TmaUmmaWarpSpecializedILi5ELi2ELi4ENS5_IJNS4_1CILi2EEENSA_ILi1EEESC_EEEEENS5_IJNSA_ILi128EEESF_SF_EEENS_10bfloat16_tENS5_IJlSC_lEEESH_SI_NS4_8TiledMMAINS4_8MMA_AtomIJNS4_26SM100_MMA_F16BF16_2x1SM_SSISH_SH_fLi128ELi128ELNS4_4UMMA5MajorE0ELSN_0ELNSM_7ScaleInE0ELSO_0EEEEEENS4_6LayoutINS5_IJSC_SC_SC_EEENS5_IJNSA_ILi0EEEST_ST_EEEEENS5_IJNS4_10UnderscoreESW_SW_EEEEENS4_18SM100_TMA_2SM_LOADENS4_14ComposedLayoutINS4_7SwizzleILi3ELi4ELi3EEENS4_18smem_ptr_flag_bitsILi16EEENSR_INS5_IJNSA_ILi8EEENSA_ILi64EEEEEENS5_IJS16_SC_EEEEEEEvNS4_8identityESZ_S1A_vS1B_EENS_8epilogue10collective18CollectiveEpilogueINS1D_23Sm100TmaWarpSpecializedILi4ELi2ELi16ELb1ELb0EEEJNS5_IJS16_SF_SF_EEENS5_IJNSR_IS16_SC_EENSR_INS5_IJNSA_ILi16EEESB_EEENS5_IJSC_S16_EEEEEEEESH_SI_SH_SI_NS1D_6fusion15FusionCallbacksIS1H_NS1P_17LinearCombinationISH_fSH_fLNS_15FloatRoundStyleE2EEES1I_S1O_JEEENS4_5SM1004TMEM4LOAD26SM100_TMEM_LOAD_32dp32b16xENS4_13SM90_TMA_LOADENS10_INS11_ILi1ELi4ELi3EEES14_NSR_INS5_IJS15_S1K_EEENS5_IJS1K_SC_EEEEEEENS4_39AutoVectorizingCopyWithAssumedAlignmentILi128EEENS4_14SM90_TMA_STOREES24_S26_S26_EEEvvEEEEvNT_6ParamsE --------------------------
	.section	.text._ZN7cutlass13device_kernelINS_4gemm6kernel13GemmUniversalIN4cute5tupleIJiiiiEEENS1_10collective13CollectiveMmaINS1_35MainloopSm100TmaUmmaWarpSpecializedILi5ELi2ELi4ENS5_IJNS4_1CILi2EEENSA_ILi1EEESC_EEEEENS5_IJNSA_ILi128EEESF_SF_EEENS_10bfloat16_tENS5_IJlSC_lEEESH_SI_NS4_8TiledMMAINS4_8MMA_AtomIJNS4_26SM100_MMA_F16BF16_2x1SM_SSISH_SH_fLi128ELi128ELNS4_4UMMA5MajorE0ELSN_0ELNSM_7ScaleInE0ELSO_0EEEEEENS4_6LayoutINS5_IJSC_SC_SC_EEENS5_IJNSA_ILi0EEEST_ST_EEEEENS5_IJNS4_10UnderscoreESW_SW_EEEEENS4_18SM100_TMA_2SM_LOADENS4_14ComposedLayoutINS4_7SwizzleILi3ELi4ELi3EEENS4_18smem_ptr_flag_bitsILi16EEENSR_INS5_IJNSA_ILi8EEENSA_ILi64EEEEEENS5_IJS16_SC_EEEEEEEvNS4_8identityESZ_S1A_vS1B_EENS_8epilogue10collective18CollectiveEpilogueINS1D_23Sm100TmaWarpSpecializedILi4ELi2ELi16ELb1ELb0EEEJNS5_IJS16_SF_SF_EEENS5_IJNSR_IS16_SC_EENSR_INS5_IJNSA_ILi16EEESB_EEENS5_IJSC_S16_EEEEEEEESH_SI_SH_SI_NS1D_6fusion15FusionCallbacksIS1H_NS1P_17LinearCombinationISH_fSH_fLNS_15FloatRoundStyleE2EEES1I_S1O_JEEENS4_5SM1004TMEM4LOAD26SM100_TMEM_LOAD_32dp32b16xENS4_13SM90_TMA_LOADENS10_INS11_ILi1ELi4ELi3EEES14_NSR_INS5_IJS15_S1K_EEENS5_IJS1K_SC_EEEEEEENS4_39AutoVectorizingCopyWithAssumedAlignmentILi128EEENS4_14SM90_TMA_STOREES24_S26_S26_EEEvvEEEEvNT_6ParamsE,"ax",@progbits
	.align	128
.text._ZN7cutlass13device_kernelINS_4gemm6kernel13GemmUniversalIN4cute5tupleIJiiiiEEENS1_10collective13CollectiveMmaINS1_35MainloopSm100TmaUmmaWarpSpecializedILi5ELi2ELi4ENS5_IJNS4_1CILi2EEENSA_ILi1EEESC_EEEEENS5_IJNSA_ILi128EEESF_SF_EEENS_10bfloat16_tENS5_IJlSC_lEEESH_SI_NS4_8TiledMMAINS4_8MMA_AtomIJNS4_26SM100_MMA_F16BF16_2x1SM_SSISH_SH_fLi128ELi128ELNS4_4UMMA5MajorE0ELSN_0ELNSM_7ScaleInE0ELSO_0EEEEEENS4_6LayoutINS5_IJSC_SC_SC_EEENS5_IJNSA_ILi0EEEST_ST_EEEEENS5_IJNS4_10UnderscoreESW_SW_EEEEENS4_18SM100_TMA_2SM_LOADENS4_14ComposedLayoutINS4_7SwizzleILi3ELi4ELi3EEENS4_18smem_ptr_flag_bitsILi16EEENSR_INS5_IJNSA_ILi8EEENSA_ILi64EEEEEENS5_IJS16_SC_EEEEEEEvNS4_8identityESZ_S1A_vS1B_EENS_8epilogue10collective18CollectiveEpilogueINS1D_23Sm100TmaWarpSpecializedILi4ELi2ELi16ELb1ELb0EEEJNS5_IJS16_SF_SF_EEENS5_IJNSR_IS16_SC_EENSR_INS5_IJNSA_ILi16EEESB_EEENS5_IJSC_S16_EEEEEEEESH_SI_SH_SI_NS1D_6fusion15FusionCallbacksIS1H_NS1P_17LinearCombinationISH_fSH_fLNS_15FloatRoundStyleE2EEES1I_S1O_JEEENS4_5SM1004TMEM4LOAD26SM100_TMEM_LOAD_32dp32b16xENS4_13SM90_TMA_LOADENS10_INS11_ILi1ELi4ELi3EEES14_NSR_INS5_IJS15_S1K_EEENS5_IJS1K_SC_EEEEEEENS4_39AutoVectorizingCopyWithAssumedAlignmentILi128EEENS4_14SM90_TMA_STOREES24_S26_S26_EEEvvEEEEvNT_6ParamsE:
        .type           _ZN7cutlass13device_kernelINS_4gemm6kernel13GemmUniversalIN4cute5tupleIJiiiiEEENS1_10collective13CollectiveMmaINS1_35MainloopSm100TmaUmmaWarpSpecializedILi5ELi2ELi4ENS5_IJNS4_1CILi2EEENSA_ILi1EEESC_EEEEENS5_IJNSA_ILi128EEESF_SF_EEENS_10bfloat16_tENS5_IJlSC_lEEESH_SI_NS4_8TiledMMAINS4_8MMA_AtomIJNS4_26SM100_MMA_F16BF16_2x1SM_SSISH_SH_fLi128ELi128ELNS4_4UMMA5MajorE0ELSN_0ELNSM_7ScaleInE0ELSO_0EEEEEENS4_6LayoutINS5_IJSC_SC_SC_EEENS5_IJNSA_ILi0EEEST_ST_EEEEENS5_IJNS4_10UnderscoreESW_SW_EEEEENS4_18SM100_TMA_2SM_LOADENS4_14ComposedLayoutINS4_7SwizzleILi3ELi4ELi3EEENS4_18smem_ptr_flag_bitsILi16EEENSR_INS5_IJNSA_ILi8EEENSA_ILi64EEEEEENS5_IJS16_SC_EEEEEEEvNS4_8identityESZ_S1A_vS1B_EENS_8epilogue10collective18CollectiveEpilogueINS1D_23Sm100TmaWarpSpecializedILi4ELi2ELi16ELb1ELb0EEEJNS5_IJS16_SF_SF_EEENS5_IJNSR_IS16_SC_EENSR_INS5_IJNSA_ILi16EEESB_EEENS5_IJSC_S16_EEEEEEEESH_SI_SH_SI_NS1D_6fusion15FusionCallbacksIS1H_NS1P_17LinearCombinationISH_fSH_fLNS_15FloatRoundStyleE2EEES1I_S1O_JEEENS4_5SM1004TMEM4LOAD26SM100_TMEM_LOAD_32dp32b16xENS4_13SM90_TMA_LOADENS10_INS11_ILi1ELi4ELi3EEES14_NSR_INS5_IJS15_S1K_EEENS5_IJS1K_SC_EEEEEEENS4_39AutoVectorizingCopyWithAssumedAlignmentILi128EEENS4_14SM90_TMA_STOREES24_S26_S26_EEEvvEEEEvNT_6ParamsE,@function
        .size           _ZN7cutlass13device_kernelINS_4gemm6kernel13GemmUniversalIN4cute5tupleIJiiiiEEENS1_10collective13CollectiveMmaINS1_35MainloopSm100TmaUmmaWarpSpecializedILi5ELi2ELi4ENS5_IJNS4_1CILi2EEENSA_ILi1EEESC_EEEEENS5_IJNSA_ILi128EEESF_SF_EEENS_10bfloat16_tENS5_IJlSC_lEEESH_SI_NS4_8TiledMMAINS4_8MMA_AtomIJNS4_26SM100_MMA_F16BF16_2x1SM_SSISH_SH_fLi128ELi128ELNS4_4UMMA5MajorE0ELSN_0ELNSM_7ScaleInE0ELSO_0EEEEEENS4_6LayoutINS5_IJSC_SC_SC_EEENS5_IJNSA_ILi0EEEST_ST_EEEEENS5_IJNS4_10UnderscoreESW_SW_EEEEENS4_18SM100_TMA_2SM_LOADENS4_14ComposedLayoutINS4_7SwizzleILi3ELi4ELi3EEENS4_18smem_ptr_flag_bitsILi16EEENSR_INS5_IJNSA_ILi8EEENSA_ILi64EEEEEENS5_IJS16_SC_EEEEEEEvNS4_8identityESZ_S1A_vS1B_EENS_8epilogue10collective18CollectiveEpilogueINS1D_23Sm100TmaWarpSpecializedILi4ELi2ELi16ELb1ELb0EEEJNS5_IJS16_SF_SF_EEENS5_IJNSR_IS16_SC_EENSR_INS5_IJNSA_ILi16EEESB_EEENS5_IJSC_S16_EEEEEEEESH_SI_SH_SI_NS1D_6fusion15FusionCallbacksIS1H_NS1P_17LinearCombinationISH_fSH_fLNS_15FloatRoundStyleE2EEES1I_S1O_JEEENS4_5SM1004TMEM4LOAD26SM100_TMEM_LOAD_32dp32b16xENS4_13SM90_TMA_LOADENS10_INS11_ILi1ELi4ELi3EEES14_NSR_INS5_IJS15_S1K_EEENS5_IJS1K_SC_EEEEEEENS4_39AutoVectorizingCopyWithAssumedAlignmentILi128EEENS4_14SM90_TMA_STOREES24_S26_S26_EEEvvEEEEvNT_6ParamsE,(.L_x_200 - _ZN7cutlass13device_kernelINS_4gemm6kernel13GemmUniversalIN4cute5tupleIJiiiiEEENS1_10collective13CollectiveMmaINS1_35MainloopSm100TmaUmmaWarpSpecializedILi5ELi2ELi4ENS5_IJNS4_1CILi2EEENSA_ILi1EEESC_EEEEENS5_IJNSA_ILi128EEESF_SF_EEENS_10bfloat16_tENS5_IJlSC_lEEESH_SI_NS4_8TiledMMAINS4_8MMA_AtomIJNS4_26SM100_MMA_F16BF16_2x1SM_SSISH_SH_fLi128ELi128ELNS4_4UMMA5MajorE0ELSN_0ELNSM_7ScaleInE0ELSO_0EEEEEENS4_6LayoutINS5_IJSC_SC_SC_EEENS5_IJNSA_ILi0EEEST_ST_EEEEENS5_IJNS4_10UnderscoreESW_SW_EEEEENS4_18SM100_TMA_2SM_LOADENS4_14ComposedLayoutINS4_7SwizzleILi3ELi4ELi3EEENS4_18smem_ptr_flag_bitsILi16EEENSR_INS5_IJNSA_ILi8EEENSA_ILi64EEEEEENS5_IJS16_SC_EEEEEEEvNS4_8identityESZ_S1A_vS1B_EENS_8epilogue10collective18CollectiveEpilogueINS1D_23Sm100TmaWarpSpecializedILi4ELi2ELi16ELb1ELb0EEEJNS5_IJS16_SF_SF_EEENS5_IJNSR_IS16_SC_EENSR_INS5_IJNSA_ILi16EEESB_EEENS5_IJSC_S16_EEEEEEEESH_SI_SH_SI_NS1D_6fusion15FusionCallbacksIS1H_NS1P_17LinearCombinationISH_fSH_fLNS_15FloatRoundStyleE2EEES1I_S1O_JEEENS4_5SM1004TMEM4LOAD26SM100_TMEM_LOAD_32dp32b16xENS4_13SM90_TMA_LOADENS10_INS11_ILi1ELi4ELi3EEES14_NSR_INS5_IJS15_S1K_EEENS5_IJS1K_SC_EEEEEEENS4_39AutoVectorizingCopyWithAssumedAlignmentILi128EEENS4_14SM90_TMA_STOREES24_S26_S26_EEEvvEEEEvNT_6ParamsE)
        .other          _ZN7cutlass13device_kernelINS_4gemm6kernel13GemmUniversalIN4cute5tupleIJiiiiEEENS1_10collective13CollectiveMmaINS1_35MainloopSm100TmaUmmaWarpSpecializedILi5ELi2ELi4ENS5_IJNS4_1CILi2EEENSA_ILi1EEESC_EEEEENS5_IJNSA_ILi128EEESF_SF_EEENS_10bfloat16_tENS5_IJlSC_lEEESH_SI_NS4_8TiledMMAINS4_8MMA_AtomIJNS4_26SM100_MMA_F16BF16_2x1SM_SSISH_SH_fLi128ELi128ELNS4_4UMMA5MajorE0ELSN_0ELNSM_7ScaleInE0ELSO_0EEEEEENS4_6LayoutINS5_IJSC_SC_SC_EEENS5_IJNSA_ILi0EEEST_ST_EEEEENS5_IJNS4_10UnderscoreESW_SW_EEEEENS4_18SM100_TMA_2SM_LOADENS4_14ComposedLayoutINS4_7SwizzleILi3ELi4ELi3EEENS4_18smem_ptr_flag_bitsILi16EEENSR_INS5_IJNSA_ILi8EEENSA_ILi64EEEEEENS5_IJS16_SC_EEEEEEEvNS4_8identityESZ_S1A_vS1B_EENS_8epilogue10collective18CollectiveEpilogueINS1D_23Sm100TmaWarpSpecializedILi4ELi2ELi16ELb1ELb0EEEJNS5_IJS16_SF_SF_EEENS5_IJNSR_IS16_SC_EENSR_INS5_IJNSA_ILi16EEESB_EEENS5_IJSC_S16_EEEEEEEESH_SI_SH_SI_NS1D_6fusion15FusionCallbacksIS1H_NS1P_17LinearCombinationISH_fSH_fLNS_15FloatRoundStyleE2EEES1I_S1O_JEEENS4_5SM1004TMEM4LOAD26SM100_TMEM_LOAD_32dp32b16xENS4_13SM90_TMA_LOADENS10_INS11_ILi1ELi4ELi3EEES14_NSR_INS5_IJS15_S1K_EEENS5_IJS1K_SC_EEEEEEENS4_39AutoVectorizingCopyWithAssumedAlignmentILi128EEENS4_14SM90_TMA_STOREES24_S26_S26_EEEvvEEEEvNT_6ParamsE,@"STO_CUDA_ENTRY STV_DEFAULT"
_ZN7cutlass13device_kernelINS_4gemm6kernel13GemmUniversalIN4cute5tupleIJiiiiEEENS1_10collective13CollectiveMmaINS1_35MainloopSm100TmaUmmaWarpSpecializedILi5ELi2ELi4ENS5_IJNS4_1CILi2EEENSA_ILi1EEESC_EEEEENS5_IJNSA_ILi128EEESF_SF_EEENS_10bfloat16_tENS5_IJlSC_lEEESH_SI_NS4_8TiledMMAINS4_8MMA_AtomIJNS4_26SM100_MMA_F16BF16_2x1SM_SSISH_SH_fLi128ELi128ELNS4_4UMMA5MajorE0ELSN_0ELNSM_7ScaleInE0ELSO_0EEEEEENS4_6LayoutINS5_IJSC_SC_SC_EEENS5_IJNSA_ILi0EEEST_ST_EEEEENS5_IJNS4_10UnderscoreESW_SW_EEEEENS4_18SM100_TMA_2SM_LOADENS4_14ComposedLayoutINS4_7SwizzleILi3ELi4ELi3EEENS4_18smem_ptr_flag_bitsILi16EEENSR_INS5_IJNSA_ILi8EEENSA_ILi64EEEEEENS5_IJS16_SC_EEEEEEEvNS4_8identityESZ_S1A_vS1B_EENS_8epilogue10collective18CollectiveEpilogueINS1D_23Sm100TmaWarpSpecializedILi4ELi2ELi16ELb1ELb0EEEJNS5_IJS16_SF_SF_EEENS5_IJNSR_IS16_SC_EENSR_INS5_IJNSA_ILi16EEESB_EEENS5_IJSC_S16_EEEEEEEESH_SI_SH_SI_NS1D_6fusion15FusionCallbacksIS1H_NS1P_17LinearCombinationISH_fSH_fLNS_15FloatRoundStyleE2EEES1I_S1O_JEEENS4_5SM1004TMEM4LOAD26SM100_TMEM_LOAD_32dp32b16xENS4_13SM90_TMA_LOADENS10_INS11_ILi1ELi4ELi3EEES14_NSR_INS5_IJS15_S1K_EEENS5_IJS1K_SC_EEEEEEENS4_39AutoVectorizingCopyWithAssumedAlignmentILi128EEENS4_14SM90_TMA_STOREES24_S26_S26_EEEvvEEEEvNT_6ParamsE:
[----:B------:R-:W1:Y:S01]  /*0000*/  LDC R1, c[0x0][0x37c] ;  /* 0x0000df00ff017b82 */ /* 0x000e620000000800 */
[----:B------:R-:W2:Y:S01]  /*0010*/  S2R R72, SR_TID.X ;  /* 0x0000000000487919 */ /* 0x000ea20000002100 */
[----:B------:R-:W3:Y:S06]  /*0020*/  LDCU.64 UR6, c[0x0][0x890] ;  /* 0x00011200ff0677ac */ /* 0x000eec0008000a00 */
[----:B------:R-:W4:Y:S01]  /*0030*/  S2UR UR37, SR_CgaCtaId ;  /* 0x00000000002579c3 */ /* 0x000f220000008800 */
[----:B------:R-:W-:Y:S02]  /*0040*/  PRMT R59, RZ, 0x7610, R59 ;  /* 0x00007610ff3b7816 */ /* 0x000fe4000000003b */
[----:B------:R-:W-:Y:S01]  /*0050*/  ELECT P1, URZ, PT ;  /* 0x0000000000ff782f */ /* 0x000fe20003820000 */
[----:B------:R-:W1:Y:S01]  /*0060*/  LDCU.64 UR46, c[0x0][0x358] ;  /* 0x00006b00ff2e77ac */ /* 0x000e620008000a00 */
[----:B---3--:R-:W-:-:S04]  /*0070*/  UISETP.NE.U32.AND UP0, UPT, UR6, URZ, UPT ;  /* 0x000000ff0600728c */ /* 0x008fc8000bf05070 */
[----:B------:R-:W-:Y:S02]  /*0080*/  UISETP.NE.AND.EX UP0, UPT, UR7, URZ, UPT, UP0 ;  /* 0x000000ff0700728c */ /* 0x000fe4000bf05300 */
[----:B----4-:R-:W-:Y:S02]  /*0090*/  ULOP3.LUT UR5, UR37, 0x1, URZ, 0xc0, !UPT ;  /* 0x0000000125057892 */ /* 0x010fe4000f8ec0ff */
[----:B------:R-:W-:Y:S01]  /*00a0*/  ULOP3.LUT UR4, UR37, 0x1, URZ, 0x3c, !UPT ;  /* 0x0000000125047892 */ /* 0x000fe2000f8e3cff */
[----:B--2---:R-:W-:-:S05]  /*00b0*/  SHF.R.U32.HI R66, RZ, 0x5, R72 ;  /* 0x00000005ff427819 */ /* 0x004fca0000011648 */
[----:B------:R-:W2:Y:S02]  /*00c0*/  SHFL.IDX PT, R0, R66, RZ, 0x1f ;  /* 0x00001fff42007589 */ /* 0x000ea400000e0000 */
[----:B--2---:R-:W-:Y:S01]  /*00d0*/  R2UR UR10, R0 ;  /* 0x00000000000a72ca */ /* 0x004fe200000e0000 */
[----:B-1----:R-:W-:-:S14]  /*00e0*/  BRA.U UP0, `(.L_x_0) ;  /* 0x00000001002c7547 */ /* 0x002fdc000b800000 */
[----:B------:R-:W1:Y:S02]  /*00f0*/  LDCU.64 UR8, c[0x0][0x888] ;  /* 0x00011100ff0877ac */ /* 0x000e640008000a00 */
[----:B-1----:R-:W-:-:S04]  /*0100*/  UISETP.NE.U32.AND UP0, UPT, UR8, URZ, UPT ;  /* 0x000000ff0800728c */ /* 0x002fc8000bf05070 */
[----:B------:R-:W-:-:S09]  /*0110*/  UISETP.NE.AND.EX UP0, UPT, UR9, URZ, UPT, UP0 ;  /* 0x000000ff0900728c */ /* 0x000fd2000bf05300 */
[----:B------:R-:W-:Y:S05]  /*0120*/  BRA.U !UP0, `(.L_x_1) ;  /* 0x0000000108107547 */ /* 0x000fea000b800000 */
[----:B------:R-:W1:Y:S02]  /*0130*/  LDC.64 R2, c[0x0][0x888] ;  /* 0x00022200ff027b82 */ /* 0x000e640000000a00 */
[----:B-1----:R1:W5:Y:S01]  /*0140*/  LDG.E R35, desc[UR46][R2.64] ;  /* 0x0000002e02237981 */ /* 0x002362000c1e1900 */
[----:B------:R-:W-:Y:S01]  /*0150*/  HFMA2 R59, -RZ, RZ, 0, 5.9604644775390625e-08 ;  /* 0x00000001ff3b7431 */ /* 0x000fe200000001ff */
[----:B------:R-:W-:Y:S05]  /*0160*/  BRA `(.L_x_0) ;  /* 0x00000000000c7947 */ /* 0x000fea0003800000 */
.L_x_1:
[----:B------:R-:W1:Y:S01]  /*0170*/  LDCU UR8, c[0x0][0x880] ;  /* 0x00011000ff0877ac */ /* 0x000e620008000800 */
[----:B------:R-:W-:Y:S01]  /*0180*/  HFMA2 R59, -RZ, RZ, 0, 5.9604644775390625e-08 ;  /* 0x00000001ff3b7431 */ /* 0x000fe200000001ff */
[----:B-1----:R-:W-:-:S07]  /*0190*/  MOV R35, UR8 ;  /* 0x0000000800237c02 */ /* 0x002fce0008000f00 */
.L_x_0:
[----:B------:R-:W2:Y:S02]  /*01a0*/  LDCU.64 UR8, c[0x0][0x8b0] ;  /* 0x00011600ff0877ac */ /* 0x000ea40008000a00 */
[----:B--2---:R-:W-:-:S04]  /*01b0*/  UISETP.NE.U32.AND UP0, UPT, UR8, URZ, UPT ;  /* 0x000000ff0800728c */ /* 0x004fc8000bf05070 */
[----:B------:R-:W-:-:S09]  /*01c0*/  UISETP.NE.AND.EX UP0, UPT, UR9, URZ, UPT, UP0 ;  /* 0x000000ff0900728c */ /* 0x000fd2000bf05300 */
[----:B------:R-:W-:Y:S05]  /*01d0*/  BRA.U UP0, `(.L_x_2) ;  /* 0x0000000100247547 */ /* 0x000fea000b800000 */
[----:B------:R-:W2:Y:S02]  /*01e0*/  LDCU.64 UR8, c[0x0][0x8a8] ;  /* 0x00011500ff0877ac */ /* 0x000ea40008000a00 */
[----:B--2---:R-:W-:-:S04]  /*01f0*/  UISETP.NE.U32.AND UP0, UPT, UR8, URZ, UPT ;  /* 0x000000ff0800728c */ /* 0x004fc8000bf05070 */
[----:B------:R-:W-:-:S09]  /*0200*/  UISETP.NE.AND.EX UP0, UPT, UR9, URZ, UPT, UP0 ;  /* 0x000000ff0900728c */ /* 0x000fd2000bf05300 */
[----:B------:R-:W-:Y:S05]  /*0210*/  BRA.U !UP0, `(.L_x_3) ;  /* 0x00000001080c7547 */ /* 0x000fea000b800000 */
[----:B------:R-:W2:Y:S02]  /*0220*/  LDC.64 R32, c[0x0][0x8a8] ;  /* 0x00022a00ff207b82 */ /* 0x000ea40000000a00 */
[----:B--2---:R2:W5:Y:S01]  /*0230*/  LDG.E R32, desc[UR46][R32.64] ;  /* 0x0000002e20207981 */ /* 0x004562000c1e1900 */
[----:B------:R-:W-:Y:S05]  /*0240*/  BRA `(.L_x_2) ;  /* 0x0000000000087947 */ /* 0x000fea0003800000 */
.L_x_3:
[----:B------:R-:W2:Y:S02]  /*0250*/  LDCU UR8, c[0x0][0x8a0] ;  /* 0x00011400ff0877ac */ /* 0x000ea40008000800 */
[----:B--2---:R-:W-:Y:S02]  /*0260*/  MOV R32, UR8 ;  /* 0x0000000800207c02 */ /* 0x004fe40008000f00 */
.L_x_2:
[----:B------:R-:W-:Y:S01]  /*0270*/  IMAD.U32 R0, RZ, RZ, UR10 ;  /* 0x0000000aff007e24 */ /* 0x000fe2000f8e00ff */
[----:B------:R-:W-:Y:S04]  /*0280*/  BSSY.RECONVERGENT B0, `(.L_x_4) ;  /* 0x000000c000007945 */ /* 0x000fe80003800200 */
[C---:B------:R-:W-:Y:S02]  /*0290*/  ISETP.NE.OR P2, PT, R0.reuse, 0x1, !P1 ;  /* 0x000000010000780c */ /* 0x040fe40004f45670 */
[----:B------:R-:W-:-:S11]  /*02a0*/  ISETP.NE.OR P0, PT, R0, 0x3, !P1 ;  /* 0x000000030000780c */ /* 0x000fd60004f05670 */
[----:B------:R-:W-:Y:S05]  /*02b0*/  @P2 BRA `(.L_x_5) ;  /* 0x0000000000202947 */ /* 0x000fea0003800000 */
[----:B------:R-:W3:Y:S02]  /*02c0*/  LDCU.64 UR8, c[0x0][0x348] ;  /* 0x00006900ff0877ac */ /* 0x000ee40008000a00 */
[----:B---3--:R-:W-:Y:S02]  /*02d0*/  UIADD3 UR12, UP1, UPT, UR8, 0x80, URZ ;  /* 0x00000080080c7890 */ /* 0x008fe4000ff3e0ff */
[----:B------:R-:W-:Y:S02]  /*02e0*/  UIADD3 UR8, UP0, UPT, UR8, 0x180, URZ ;  /* 0x0000018008087890 */ /* 0x000fe4000ff1e0ff */
[----:B------:R-:W-:Y:S02]  /*02f0*/  UIADD3.X UR13, UPT, UPT, URZ, UR9, URZ, UP1, !UPT ;  /* 0x00000009ff0d7290 */ /* 0x000fe40008ffe4ff */
[----:B------:R-:W-:-:S07]  /*0300*/  UIADD3.X UR9, UPT, UPT, URZ, UR9, URZ, UP0, !UPT ;  /* 0x00000009ff097290 */ /* 0x000fce00087fe4ff */
[----:B------:R3:W-:Y:S02]  /*0310*/  UTMACCTL.PF [UR12] ;  /* 0x000000000c0079b9 */ /* 0x0007e40008040000 */
[----:B------:R3:W-:Y:S02]  /*0320*/  UTMACCTL.PF [UR8] ;  /* 0x00000000080079b9 */ /* 0x0007e40008040000 */
[----:B---3--:R-:W-:Y:S01]  /*0330*/  NOP ;  /* 0x0000000000007918 */ /* 0x008fe20000000000 */
.L_x_5:
[----:B------:R-:W-:Y:S05]  /*0340*/  BSYNC.RECONVERGENT B0 ;  /* 0x0000000000007941 */ /* 0x000fea0003800200 */
.L_x_4:
[----:B------:R-:W-:Y:S04]  /*0350*/  BSSY.RECONVERGENT B0, `(.L_x_6) ;  /* 0x000000a000007945 */ /* 0x000fe80003800200 */
        /* <DEDUP_REMOVED lines=9> */
.L_x_7:
[----:B------:R-:W-:Y:S05]  /*03f0*/  BSYNC.RECONVERGENT B0 ;  /* 0x0000000000007941 */ /* 0x000fea0003800200 */
.L_x_6:
[----:B------:R-:W3:Y:S01]  /*0400*/  LDCU.64 UR8, c[0x0][0x888] ;  /* 0x00011100ff0877ac */ /* 0x000ee20008000a00 */
[----:B------:R-:W-:Y:S02]  /*0410*/  UISETP.EQ.U32.AND UP1, UPT, UR6, URZ, UPT ;  /* 0x000000ff0600728c */ /* 0x000fe4000bf22070 */
[----:B------:R-:W-:Y:S02]  /*0420*/  UPLOP3.LUT UP5, UPT, UPT, UPT, UPT, 0x80, 0x8 ;  /* 0x000000000008789c */ /* 0x000fe40003faf070 */
[----:B---3--:R-:W-:-:S04]  /*0430*/  UISETP.NE.U32.AND UP0, UPT, UR8, URZ, UPT ;  /* 0x000000ff0800728c */ /* 0x008fc8000bf05070 */
[----:B------:R-:W-:-:S04]  /*0440*/  UISETP.NE.AND.EX UP0, UPT, UR9, URZ, UPT, UP0 ;  /* 0x000000ff0900728c */ /* 0x000fc8000bf05300 */
[----:B------:R-:W-:-:S04]  /*0450*/  UISETP.EQ.OR.EX UP2, UPT, UR7, URZ, !UP0, UP1 ;  /* 0x000000ff0700728c */ /* 0x000fc8000c742710 */
[----:B------:R-:W-:-:S05]  /*0460*/  UP2UR UR50, UPR, URZ, 0x4 ;  /* 0x00000004ff327883 */ /* 0x000fca0008000000 */
[----:B------:R-:W-:Y:S07]  /*0470*/  BRA.U !UP2, `(.L_x_8) ;  /* 0x000000010a207547 */ /* 0x000fee000b800000 */
[----:B------:R-:W-:Y:S01]  /*0480*/  UISETP.NE.U32.AND UP2, UPT, UR6, URZ, UPT ;  /* 0x000000ff0600728c */ /* 0x000fe2000bf45070 */
[----:B-----5:R-:W-:Y:S01]  /*0490*/  FSETP.NEU.AND P0, PT, R35, RZ, PT ;  /* 0x000000ff2300720b */ /* 0x020fe20003f0d000 */
[----:B------:R-:W-:Y:S02]  /*04a0*/  USEL UR6, URZ, 0xffffffff, UP0 ;  /* 0xffffffffff067887 */ /* 0x000fe40008000000 */
[----:B------:R-:W-:-:S10]  /*04b0*/  UISETP.NE.AND.EX UP2, UPT, UR7, URZ, UPT, UP2 ;  /* 0x000000ff0700728c */ /* 0x000fd4000bf45320 */
[----:B------:R-:W-:Y:S01]  /*04c0*/  VOTEU.ANY UP1, P0 ;  /* 0x0000000000ff7886 */ /* 0x000fe20000020100 */
[----:B------:R-:W-:-:S04]  /*04d0*/  @!UP2 USEL UR6, URZ, 0xffffffff, UP1 ;  /* 0xffffffffff06a887 */ /* 0x000fc80008800000 */
[----:B------:R-:W-:-:S04]  /*04e0*/  ULOP3.LUT UR6, UR6, 0x1, URZ, 0xc0, !UPT ;  /* 0x0000000106067892 */ /* 0x000fc8000f8ec0ff */
[----:B------:R-:W-:-:S11]  /*04f0*/  UISETP.NE.U32.AND UP5, UPT, UR6, 0x1, UPT ;  /* 0x000000010600788c */ /* 0x000fd6000bfa5070 */
.L_x_8:
[----:B------:R-:W3:Y:S01]  /*0500*/  SHFL.IDX PT, R0, R66, RZ, 0x1f ;  /* 0x00001fff42007589 */ /* 0x000ee200000e0000 */
[----:B------:R-:W-:-:S04]  /*0510*/  UISETP.NE.AND UP1, UPT, UR10, 0x2, UPT ;  /* 0x000000020a00788c */ /* 0x000fc8000bf25270 */
[----:B------:R-:W-:Y:S02]  /*0520*/  UISETP.EQ.AND UP2, UPT, UR5, URZ, !UP1 ;  /* 0x000000ff0500728c */ /* 0x000fe4000cf42270 */
[----:B------:R-:W-:-:S04]  /*0530*/  USEL UR6, URZ, 0x1, UP1 ;  /* 0x00000001ff067887 */ /* 0x000fc80008800000 */
[----:B------:R-:W-:Y:S02]  /*0540*/  PLOP3.LUT P5, PT, P1, PT, UP2, 0x80, 0x8 ;  /* 0x000000000008781c */ /* 0x000fe40000faf028 */
[----:B---3--:R-:W-:-:S13]  /*0550*/  ISETP.NE.AND P0, PT, R0, RZ, PT ;  /* 0x000000ff0000720c */ /* 0x008fda0003f05270 */
[----:B------:R-:W-:Y:S05]  /*0560*/  @P0 BRA `(.L_x_9) ;  /* 0x00000000004c0947 */ /* 0x000fea0003800000 */
[----:B------:R-:W-:Y:S01]  /*0570*/  UMOV UR8, 0x400 ;  /* 0x0000040000087882 */ /* 0x000fe20000000000 */
[----:B------:R-:W-:Y:S01]  /*0580*/  UMOV UR7, 0x1 ;  /* 0x0000000100077882 */ /* 0x000fe20000000000 */
[----:B------:R-:W-:Y:S02]  /*0590*/  ULEA UR8, UR37, UR8, 0x18 ;  /* 0x0000000825087291 */ /* 0x000fe4000f8ec0ff */
[----:B------:R-:W-:-:S04]  /*05a0*/  UIADD3 UR12, UPT, UPT, -UR7, 0x100000, URZ ;  /* 0x00100000070c7890 */ /* 0x000fc8000fffe1ff */
[----:B------:R-:W-:Y:S02]  /*05b0*/  USHF.L.U32 UR13, UR12, 0xb, URZ ;  /* 0x0000000b0c0d7899 */ /* 0x000fe400080006ff */
[----:B------:R-:W-:Y:S01]  /*05c0*/  USHF.L.U32 UR12, UR12, 0x1, URZ ;  /* 0x000000010c0c7899 */ /* 0x000fe200080006ff */
[----:B------:R-:W-:Y:S01]  /*05d0*/  ELECT P0, URZ, PT ;  /* 0x0000000000ff782f */ /* 0x000fe20003800000 */
[----:B------:R-:W3:Y:S10]  /*05e0*/  FENCE.VIEW.ASYNC.S ;  /* 0x00000000000073c6 */ /* 0x000ef40000000000 */
[----:B---3--:R3:W4:Y:S01]  /*05f0*/  SYNCS.EXCH.64 URZ, [UR8], UR12 ;  /* 0x0000000c08ff75b2 */ /* 0x0087220008000100 */
[----:B------:R3:W1:Y:S01]  /*0600*/  SYNCS.EXCH.64 URZ, [UR8+0x28], UR12 ;  /* 0x0000280c08ff75b2 */ /* 0x0006620008000100 */
        /* <DEDUP_REMOVED lines=8> */
[----:B------:R-:W-:Y:S01]  /*0690*/  NOP ;  /* 0x0000000000007918 */ /* 0x000fe20000000000 */
.L_x_9:
[----:B------:R-:W2:Y:S01]  /*06a0*/  SHFL.IDX PT, R0, R66, RZ, 0x1f ;  /* 0x00001fff42007589 */ /* 0x000ea200000e0000 */
[----:B------:R-:W-:Y:S01]  /*06b0*/  NOP ;  /* 0x0000000000007918 */ /* 0x000fe20000000000 */
[----:B--2---:R-:W-:-:S13]  /*06c0*/  ISETP.NE.AND P0, PT, R0, 0x1, PT ;  /* 0x000000010000780c */ /* 0x004fda0003f05270 */
[----:B------:R-:W-:Y:S05]  /*06d0*/  @P0 BRA `(.L_x_10) ;  /* 0x0000000000540947 */ /* 0x000fea0003800000 */
[----:B------:R-:W-:Y:S01]  /*06e0*/  UMOV UR9, 0x400 ;  /* 0x0000040000097882 */ /* 0x000fe20000000000 */
[----:B---3--:R-:W-:Y:S01]  /*06f0*/  UMOV UR8, 0x20 ;  /* 0x0000002000087882 */ /* 0x008fe20000000000 */
[----:B------:R-:W-:Y:S01]  /*0700*/  UMOV UR7, 0x80 ;  /* 0x0000008000077882 */ /* 0x000fe20000000000 */
[----:B------:R-:W-:Y:S02]  /*0710*/  ULEA UR9, UR37, UR9, 0x18 ;  /* 0x0000000925097291 */ /* 0x000fe4000f8ec0ff */
[----:B------:R-:W-:-:S04]  /*0720*/  UIADD3 UR12, UPT, UPT, -UR8, 0x100000, URZ ;  /* 0x00100000080c7890 */ /* 0x000fc8000fffe1ff */
[----:B------:R-:W-:Y:S02]  /*0730*/  USHF.L.U32 UR13, UR12, 0xb, URZ ;  /* 0x0000000b0c0d7899 */ /* 0x000fe400080006ff */
[----:B------:R-:W-:Y:S02]  /*0740*/  USHF.L.U32 UR12, UR12, 0x1, URZ ;  /* 0x000000010c0c7899 */ /* 0x000fe400080006ff */
[----:B------:R-:W-:-:S04]  /*0750*/  UIADD3 UR14, UPT, UPT, -UR7, 0x100000, URZ ;  /* 0x00100000070e7890 */ /* 0x000fc8000fffe1ff */
[----:B------:R-:W-:Y:S02]  /*0760*/  USHF.L.U32 UR15, UR14, 0xb, URZ ;  /* 0x0000000b0e0f7899 */ /* 0x000fe400080006ff */
[----:B------:R-:W-:Y:S01]  /*0770*/  USHF.L.U32 UR14, UR14, 0x1, URZ ;  /* 0x000000010e0e7899 */ /* 0x000fe200080006ff */
[----:B------:R-:W-:Y:S01]  /*0780*/  ELECT P0, URZ, PT ;  /* 0x0000000000ff782f */ /* 0x000fe20003800000 */
[----:B------:R-:W2:Y:S02]  /*0790*/  FENCE.VIEW.ASYNC.S ;  /* 0x00000000000073c6 */ /* 0x000ea40000000000 */
[----:B--2---:R2:W3:Y:S08]  /*07a0*/  SYNCS.EXCH.64 URZ, [UR9+0x50], UR12 ;  /* 0x0000500c09ff75b2 */ /* 0x0044f00008000100 */
        /* <DEDUP_REMOVED lines=8> */
.L_x_10:
[----:B------:R-:W4:Y:S01]  /*0830*/  SHFL.IDX PT, R0, R66, RZ, 0x1f ;  /* 0x00001fff42007589 */ /* 0x000f2200000e0000 */
[----:B------:R-:W-:Y:S01]  /*0840*/  NOP ;  /* 0x0000000000007918 */ /* 0x000fe20000000000 */
[----:B----4-:R-:W-:-:S13]  /*0850*/  ISETP.NE.AND P0, PT, R0, 0x3, PT ;  /* 0x000000030000780c */ /* 0x010fda0003f05270 */
[----:B------:R-:W-:Y:S05]  /*0860*/  @P0 BRA `(.L_x_11) ;  /* 0x00000000002c0947 */ /* 0x000fea0003800000 */
[----:B---3--:R-:W-:Y:S01]  /*0870*/  UMOV UR8, 0x400 ;  /* 0x0000040000087882 */ /* 0x008fe20000000000 */
[----:B------:R-:W-:Y:S01]  /*0880*/  UMOV UR7, 0x20 ;  /* 0x0000002000077882 */ /* 0x000fe20000000000 */
[----:B------:R-:W-:Y:S02]  /*0890*/  ULEA UR8, UR37, UR8, 0x18 ;  /* 0x0000000825087291 */ /* 0x000fe4000f8ec0ff */
[----:B--2---:R-:W-:-:S04]  /*08a0*/  UIADD3 UR12, UPT, UPT, -UR7, 0x100000, URZ ;  /* 0x00100000070c7890 */ /* 0x004fc8000fffe1ff */
[----:B------:R-:W-:Y:S02]  /*08b0*/  USHF.L.U32 UR13, UR12, 0xb, URZ ;  /* 0x0000000b0c0d7899 */ /* 0x000fe400080006ff */
[----:B------:R-:W-:Y:S01]  /*08c0*/  USHF.L.U32 UR12, UR12, 0x1, URZ ;  /* 0x000000010c0c7899 */ /* 0x000fe200080006ff */
[----:B------:R-:W-:Y:S01]  /*08d0*/  ELECT P0, URZ, PT ;  /* 0x0000000000ff782f */ /* 0x000fe20003800000 */
[----:B------:R-:W2:Y:S10]  /*08e0*/  FENCE.VIEW.ASYNC.S ;  /* 0x00000000000073c6 */ /* 0x000eb40000000000 */
[----:B--2---:R4:W2:Y:S01]  /*08f0*/  SYNCS.EXCH.64 URZ, [UR8+0x90], UR12 ;  /* 0x0000900c08ff75b2 */ /* 0x0048a20008000100 */
[----:B------:R4:W3:Y:S02]  /*0900*/  SYNCS.EXCH.64 URZ, [UR8+0x98], UR12 ;  /* 0x0000980c08ff75b2 */ /* 0x0008e40008000100 */
[----:B----4-:R-:W-:Y:S01]  /*0910*/  NOP ;  /* 0x0000000000007918 */ /* 0x010fe20000000000 */
.L_x_11:
[----:B------:R-:W4:Y:S01]  /*0920*/  SHFL.IDX PT, R0, R66, RZ, 0x1f ;  /* 0x00001fff42007589 */ /* 0x000f2200000e0000 */
[----:B------:R-:W-:Y:S01]  /*0930*/  NOP ;  /* 0x0000000000007918 */ /* 0x000fe20000000000 */
[----:B----4-:R-:W-:-:S13]  /*0940*/  ISETP.NE.AND P0, PT, R0, 0x4, PT ;  /* 0x000000040000780c */ /* 0x010fda0003f05270 */
[----:B------:R-:W-:Y:S05]  /*0950*/  @P0 BRA `(.L_x_12) ;  /* 0x0000000000480947 */ /* 0x000fea0003800000 */
[----:B--2---:R-:W-:Y:S01]  /*0960*/  UMOV UR9, 0x1e0 ;  /* 0x000001e000097882 */ /* 0x004fe20000000000 */
[----:B---3--:R-:W-:Y:S01]  /*0970*/  UMOV UR8, 0x400 ;  /* 0x0000040000087882 */ /* 0x008fe20000000000 */
[----:B------:R-:W-:Y:S01]  /*0980*/  USEL UR9, UR9, 0x1a0, UP5 ;  /* 0x000001a009097887 */ /* 0x000fe2000a800000 */
        /* <DEDUP_REMOVED lines=10> */
[----:B--2---:R4:W2:Y:S08]  /*0a30*/  SYNCS.EXCH.64 URZ, [UR8+0xa0], UR12 ;  /* 0x0000a00c08ff75b2 */ /* 0x0048b00008000100 */
[----:B------:R4:W3:Y:S01]  /*0a40*/  SYNCS.EXCH.64 URZ, [UR8+0xb0], UR14 ;  /* 0x0000b00e08ff75b2 */ /* 0x0008e20008000100 */
[----:B------:R4:W1:Y:S01]  /*0a50*/  SYNCS.EXCH.64 URZ, [UR8+0xa8], UR12 ;  /* 0x0000a80c08ff75b2 */ /* 0x0008620008000100 */
[----:B------:R4:W1:Y:S02]  /*0a60*/  SYNCS.EXCH.64 URZ, [UR8+0xb8], UR14 ;  /* 0x0000b80e08ff75b2 */ /* 0x0008640008000100 */
[----:B----4-:R-:W-:Y:S01]  /*0a70*/  NOP ;  /* 0x0000000000007918 */ /* 0x010fe20000000000 */
.L_x_12:
[----:B------:R-:W4:Y:S01]  /*0a80*/  SHFL.IDX PT, R0, R66, RZ, 0x1f ;  /* 0x00001fff42007589 */ /* 0x000f2200000e0000 */
[----:B------:R-:W-:Y:S01]  /*0a90*/  NOP ;  /* 0x0000000000007918 */ /* 0x000fe20000000000 */
[----:B----4-:R-:W-:-:S13]  /*0aa0*/  ISETP.NE.AND P0, PT, R0, 0x5, PT ;  /* 0x000000050000780c */ /* 0x010fda0003f05270 */
[----:B------:R-:W-:Y:S05]  /*0ab0*/  @P0 BRA `(.L_x_13) ;  /* 0x0000000000540947 */ /* 0x000fea0003800000 */
[----:B--2---:R-:W-:Y:S01]  /*0ac0*/  UMOV UR9, 0x400 ;  /* 0x0000040000097882 */ /* 0x004fe20000000000 */
        /* <DEDUP_REMOVED lines=14> */
[----:B------:R4:W1:Y:S01]  /*0bb0*/  SYNCS.EXCH.64 URZ, [UR9+0xe8], UR14 ;  /* 0x0000e80e09ff75b2 */ /* 0x0008620008000100 */
[----:B------:R4:W1:Y:S01]  /*0bc0*/  SYNCS.EXCH.64 URZ, [UR9+0xd0], UR12 ;  /* 0x0000d00c09ff75b2 */ /* 0x0008620008000100 */
[----:B------:R4:W1:Y:S01]  /*0bd0*/  SYNCS.EXCH.64 URZ, [UR9+0xf0], UR14 ;  /* 0x0000f00e09ff75b2 */ /* 0x0008620008000100 */
[----:B------:R4:W1:Y:S01]  /*0be0*/  SYNCS.EXCH.64 URZ, [UR9+0xd8], UR12 ;  /* 0x0000d80c09ff75b2 */ /* 0x0008620008000100 */
[----:B------:R4:W1:Y:S02]  /*0bf0*/  SYNCS.EXCH.64 URZ, [UR9+0xf8], UR14 ;  /* 0x0000f80e09ff75b2 */ /* 0x0008640008000100 */
[----:B----4-:R-:W-:Y:S01]  /*0c00*/  NOP ;  /* 0x0000000000007918 */ /* 0x010fe20000000000 */
.L_x_13:
[----:B------:R-:W4:Y:S01]  /*0c10*/  SHFL.IDX PT, R0, R66, RZ, 0x1f ;  /* 0x00001fff42007589 */ /* 0x000f2200000e0000 */
[----:B------:R-:W-:Y:S01]  /*0c20*/  ISETP.NE.OR P1, PT, RZ, UR10, !P1 ;  /* 0x0000000aff007c0c */ /* 0x000fe2000cf25670 */
        /* <DEDUP_REMOVED lines=12> */
[----:B------:R4:W3:Y:S01]  /*0cf0*/  SYNCS.EXCH.64 URZ, [UR8+0x110], UR12 ;  /* 0x0001100c08ff75b2 */ /* 0x0008e20008000100 */
[----:B------:R4:W1:Y:S01]  /*0d00*/  SYNCS.EXCH.64 URZ, [UR8+0x108], UR12 ;  /* 0x0001080c08ff75b2 */ /* 0x0008620008000100 */
[----:B------:R4:W1:Y:S02]  /*0d10*/  SYNCS.EXCH.64 URZ, [UR8+0x118], UR12 ;  /* 0x0001180c08ff75b2 */ /* 0x0008640008000100 */
[----:B----4-:R-:W-:Y:S01]  /*0d20*/  NOP ;  /* 0x0000000000007918 */ /* 0x010fe20000000000 */
.L_x_14:
[----:B------:R-:W-:Y:S01]  /*0d30*/  VOTEU.ALL UP1, P1 ;  /* 0x0000000000ff7886 */ /* 0x000fe20000820000 */
[----:B---3--:R-:W3:Y:S01]  /*0d40*/  LDCU UR8, c[0x0][0x36c] ;  /* 0x00006d80ff0877ac */ /* 0x008ee20008000800 */
[----:B------:R-:W-:Y:S01]  /*0d50*/  NOP ;  /* 0x0000000000007918 */ /* 0x000fe20000000000 */
[----:B------:R-:W-:Y:S01]  /*0d60*/  LOP3.LUT R10, R72, 0x1f, RZ, 0xc0, !PT ;  /* 0x0000001f480a7812 */ /* 0x000fe200078ec0ff */
[----:B--2---:R-:W-:Y:S01]  /*0d70*/  UMOV UR12, 0x20 ;  /* 0x00000020000c7882 */ /* 0x004fe20000000000 */
[----:B------:R-:W-:Y:S01]  /*0d80*/  @!UP1 UMOV UR7, 0x400 ;  /* 0x0000040000079882 */ /* 0x000fe20000000000 */
[----:B------:R-:W-:-:S04]  /*0d90*/  @!UP1 UIADD3 UR12, UPT, UPT, -UR12, 0x100000, URZ ;  /* 0x001000000c0c9890 */ /* 0x000fc8000fffe1ff */
[----:B------:R-:W-:Y:S02]  /*0da0*/  @!UP1 USHF.L.U32 UR13, UR12, 0xb, URZ ;  /* 0x0000000b0c0d9899 */ /* 0x000fe400080006ff */
[----:B------:R-:W-:Y:S02]  /*0db0*/  @!UP1 USHF.L.U32 UR12, UR12, 0x1, URZ ;  /* 0x000000010c0c9899 */ /* 0x000fe400080006ff */
[----:B------:R-:W-:Y:S01]  /*0dc0*/  @!UP1 ULEA UR7, UR37, UR7, 0x18 ;  /* 0x0000000725079291 */ /* 0x000fe2000f8ec0ff */
[----:B------:R-:W-:Y:S01]  /*0dd0*/  VOTEU.ALL UP1, P1 ;  /* 0x0000000000ff7886 */ /* 0x000fe20000820000 */
[----:B------:R-:W-:Y:S01]  /*0de0*/  UISETP.NE.AND UP4, UPT, UR10, URZ, UPT ;  /* 0x000000ff0a00728c */ /* 0x000fe2000bf85270 */
[----:B------:R-:W2:Y:S09]  /*0df0*/  FENCE.VIEW.ASYNC.S ;  /* 0x00000000000073c6 */ /* 0x000eb20000000000 */
[----:B--2---:R2:W4:Y:S01]  /*0e00*/  @!UP1 SYNCS.EXCH.64 URZ, [UR7+0x120], UR12 ;  /* 0x0001200c07ff95b2 */ /* 0x0045220008000100 */
[----:B---3--:R-:W-:-:S09]  /*0e10*/  UISETP.EQ.U32.AND UP1, UPT, UR8, 0x1, UPT ;  /* 0x000000010800788c */ /* 0x008fd2000bf22070 */
[----:B------:R-:W-:Y:S05]  /*0e20*/  BRA.U !UP1, `(.L_x_15) ;  /* 0x0000000109087547 */ /* 0x000fea000b800000 */
[----:B-1--4-:R-:W-:Y:S01]  /*0e30*/  UCGABAR_ARV ;  /* 0x00000000000079c7 */ /* 0x012fe20008000000 */
[----:B------:R-:W-:Y:S05]  /*0e40*/  BRA `(.L_x_16) ;  /* 0x0000000000047947 */ /* 0x000fea0003800000 */
.L_x_15:
[----:B-1--4-:R-:W-:Y:S01]  /*0e50*/  NOP ;  /* 0x0000000000007918 */ /* 0x012fe20000000000 */
.L_x_16:
[----:B------:R-:W1:Y:S01]  /*0e60*/  S2R R11, SR_CTAID.X ;  /* 0x00000000000b7919 */ /* 0x000e620000002500 */
[----:B------:R-:W-:-:S05]  /*0e70*/  CS2R.32 R60, SR_CgaSize ;  /* 0x00000000003c7805 */ /* 0x000fca0000008a00 */
[----:B------:R-:W-:-:S05]  /*0e80*/  IMAD R60, R60, -0xa0, RZ ;  /* 0xffffff603c3c7824 */ /* 0x000fca00078e02ff */
[----:B------:R-:W-:-:S14]  /*0e90*/  R2UR UR8, R60 ;  /* 0x000000003c0872ca */ /* 0x000fdc00000e0000 */
[----:B------:R-:W3:Y:S01]  /*0ea0*/  LDCU UR8, c[0x0][UR8+0x2b0] ;  /* 0x00005600080877ac */ /* 0x000ee20008000800 */
[----:B------:R-:W-:-:S05]  /*0eb0*/  CS2R.32 R0, SR_CgaSize ;  /* 0x0000000000007805 */ /* 0x000fca0000008a00 */
[----:B------:R-:W-:-:S06]  /*0ec0*/  IMAD R0, R0, -0xa0, RZ ;  /* 0xffffff6000007824 */ /* 0x000fcc00078e02ff */
[----:B------:R-:W4:Y:S01]  /*0ed0*/  LDC R0, c[0x0][R0+0x2a0] ;  /* 0x0000a80000007b82 */ /* 0x000f220000000800 */
[----:B------:R-:W-:Y:S01]  /*0ee0*/  PRMT R8, RZ, 0x7610, R8 ;  /* 0x00007610ff087816 */ /* 0x000fe20000000008 */
[----:B------:R-:W3:Y:S01]  /*0ef0*/  S2R R20, SR_CTAID.Y ;  /* 0x0000000000147919 */ /* 0x000ee20000002600 */
[----:B------:R-:W-:-:S05]  /*0f00*/  CS2R.32 R60, SR_CgaSize ;  /* 0x00000000003c7805 */ /* 0x000fca0000008a00 */
[----:B------:R-:W-:-:S05]  /*0f10*/  IMAD R60, R60, -0xa0, RZ ;  /* 0xffffff603c3c7824 */ /* 0x000fca00078e02ff */
[----:B--2---:R-:W-:-:S14]  /*0f20*/  R2UR UR7, R60 ;  /* 0x000000003c0772ca */ /* 0x004fdc00000e0000 */
[----:B------:R-:W2:Y:S01]  /*0f30*/  LDCU UR7, c[0x0][UR7+0x2b4] ;  /* 0x00005680070777ac */ /* 0x000ea20008000800 */
[----:B------:R-:W-:Y:S01]  /*0f40*/  UISETP.NE.AND UP2, UPT, UR10, 0x2, UPT ;  /* 0x000000020a00788c */ /* 0x000fe2000bf45270 */
[----:B------:R-:W3:Y:S01]  /*0f50*/  LDC R9, c[0x0][0xb24] ;  /* 0x0002c900ff097b82 */ /* 0x000ee20000000800 */
[----:B------:R-:W-:-:S05]  /*0f60*/  CS2R.32 R58, SR_CgaSize ;  /* 0x00000000003a7805 */ /* 0x000fca0000008a00 */
[----:B------:R-:W-:-:S06]  /*0f70*/  IMAD R58, R58, -0xa0, RZ ;  /* 0xffffff603a3a7824 */ /* 0x000fcc00078e02ff */
[----:B------:R-:W4:Y:S08]  /*0f80*/  LDC R58, c[0x0][R58+0x2a4] ;  /* 0x0000a9003a3a7b82 */ /* 0x000f300000000800 */
[----:B------:R-:W4:Y:S01]  /*0f90*/  LDC R26, c[0x0][0xb24] ;  /* 0x0002c900ff1a7b82 */ /* 0x000f220000000800 */
[----:B-1----:R-:W-:Y:S01]  /*0fa0*/  I2FP.F32.U32 R4, R11 ;  /* 0x0000000b00047245 */ /* 0x002fe20000201000 */
[----:B------:R-:W-:-:S06]  /*0fb0*/  IMAD.MOV.U32 R21, RZ, RZ, R11 ;  /* 0x000000ffff157224 */ /* 0x000fcc00078e000b */
[----:B------:R-:W1:Y:S01]  /*0fc0*/  S2UR UR36, SR_CTAID.Z ;  /* 0x00000000002479c3 */ /* 0x000e620000002700 */
[----:B---3--:R-:W-:Y:S02]  /*0fd0*/  ISETP.GE.AND P0, PT, R9, 0x1, PT ;  /* 0x000000010900780c */ /* 0x008fe40003f06270 */
[----:B------:R-:W-:Y:S01]  /*0fe0*/  I2FP.F32.U32 R2, R20 ;  /* 0x0000001400027245 */ /* 0x000fe20000201000 */
[----:B------:R-:W-:-:S04]  /*0ff0*/  FMUL R4, R4, UR8 ;  /* 0x0000000804047c20 */ /* 0x000fc80008400000 */
[----:B--2---:R-:W-:Y:S01]  /*1000*/  FMUL R2, R2, UR7 ;  /* 0x0000000702027c20 */ /* 0x004fe20008400000 */
[----:B------:R-:W2:Y:S01]  /*1010*/  F2I.U32.TRUNC.NTZ R60, R4 ;  /* 0x00000004003c7305 */ /* 0x000ea2000020f000 */
[----:B------:R-:W3:Y:S07]  /*1020*/  LDCU UR7, c[0x0][0xb30] ;  /* 0x00016600ff0777ac */ /* 0x000eee0008000800 */
[----:B------:R-:W1:Y:S01]  /*1030*/  F2I.U32.TRUNC.NTZ R3, R2 ;  /* 0x0000000200037305 */ /* 0x000e62000020f000 */
[----:B--2---:R-:W-:-:S04]  /*1040*/  IMAD.MOV R60, RZ, RZ, -R60 ;  /* 0x000000ffff3c7224 */ /* 0x004fc800078e0a3c */
[----:B----4-:R-:W-:Y:S01]  /*1050*/  IMAD R60, R0, R60, R11 ;  /* 0x0000003c003c7224 */ /* 0x010fe200078e020b */
[----:B------:R-:W-:Y:S01]  /*1060*/  PRMT R0, RZ, 0x7610, R0 ;  /* 0x00007610ff007816 */ /* 0x000fe20000000000 */
[----:B---3--:R-:W-:Y:S01]  /*1070*/  UISETP.NE.AND UP3, UPT, UR7, 0x1, UPT ;  /* 0x000000010700788c */ /* 0x008fe2000bf65270 */
[----:B-1----:R-:W-:-:S05]  /*1080*/  IADD3 R3, PT, PT, -R3, RZ, RZ ;  /* 0x000000ff03037210 */ /* 0x002fca0007ffe1ff */
[----:B------:R-:W-:Y:S01]  /*1090*/  IMAD R58, R58, R3, R20 ;  /* 0x000000033a3a7224 */ /* 0x000fe200078e0214 */
[----:B------:R-:W-:Y:S06]  /*10a0*/  BRA.U UP4, `(.L_x_17) ;  /* 0x0000000104247547 */ /* 0x000fec000b800000 */
[----:B------:R-:W-:Y:S01]  /*10b0*/  ISETP.NE.AND P1, PT, R58, RZ, PT ;  /* 0x000000ff3a00720c */ /* 0x000fe20003f25270 */
[----:B------:R-:W-:Y:S01]  /*10c0*/  IMAD.MOV.U32 R0, RZ, RZ, 0x3 ;  /* 0x00000003ff007424 */ /* 0x000fe200078e00ff */
[C---:B------:R-:W-:Y:S02]  /*10d0*/  LOP3.LUT R3, R60.reuse, 0xfffffffe, RZ, 0xc0, !PT ;  /* 0xfffffffe3c037812 */ /* 0x040fe400078ec0ff */
[----:B------:R-:W-:Y:S02]  /*10e0*/  ISETP.LT.U32.OR P1, PT, R60, 0x2, !P1 ;  /* 0x000000023c00780c */ /* 0x000fe40004f21470 */
[----:B------:R-:W-:Y:S02]  /*10f0*/  SHF.L.U32 R0, R0, R3, RZ ;  /* 0x0000000300007219 */ /* 0x000fe400000006ff */
[----:B------:R-:W-:Y:S02]  /*1100*/  SEL R5, RZ, 0x1, !P1 ;  /* 0x00000001ff057807 */ /* 0x000fe40004800000 */
[----:B------:R-:W-:-:S05]  /*1110*/  SEL R2, RZ, 0x2, !P1 ;  /* 0x00000002ff027807 */ /* 0x000fca0004800000 */
[----:B------:R-:W-:-:S05]  /*1120*/  IMAD.IADD R2, R5, 0x1, R2 ;  /* 0x0000000105027824 */ /* 0x000fca00078e0202 */
[----:B------:R-:W-:Y:S02]  /*1130*/  PRMT R8, R2, 0x7610, R8 ;  /* 0x0000761002087816 */ /* 0x000fe40000000008 */
.L_x_17:
[----:B------:R-:W-:Y:S05]  /*1140*/  @!P0 BRA `(.L_x_18) ;  /* 0x0000000000b88947 */ /* 0x000fea0003800000 */
[----:B------:R-:W1:Y:S01]  /*1150*/  LDC.64 R4, c[0x0][0xb18] ;  /* 0x0002c600ff047b82 */ /* 0x000e620000000a00 */
[----:B------:R-:W-:-:S07]  /*1160*/  ISETP.NE.AND P0, PT, R9, 0x1, PT ;  /* 0x000000010900780c */ /* 0x000fce0003f05270 */
[----:B------:R-:W2:Y:S08]  /*1170*/  LDC R14, c[0x0][0xb0c] ;  /* 0x0002c300ff0e7b82 */ /* 0x000eb00000000800 */
[----:B------:R-:W3:Y:S08]  /*1180*/  LDC R13, c[0x0][0x370] ;  /* 0x0000dc00ff0d7b82 */ /* 0x000ef00000000800 */
[----:B------:R-:W4:Y:S01]  /*1190*/  LDC R16, c[0x0][0x374] ;  /* 0x0000dd00ff107b82 */ /* 0x000f220000000800 */
[----:B-1----:R-:W-:-:S07]  /*11a0*/  ISETP.NE.AND P1, PT, R4, 0x1, PT ;  /* 0x000000010400780c */ /* 0x002fce0003f25270 */
[----:B------:R-:W3:Y:S01]  /*11b0*/  LDC.64 R6, c[0x0][0xb10] ;  /* 0x0002c400ff067b82 */ /* 0x000ee20000000a00 */
[----:B--2---:R-:W-:-:S07]  /*11c0*/  ISETP.NE.AND P2, PT, R14, 0x1, PT ;  /* 0x000000010e00780c */ /* 0x004fce0003f45270 */
[----:B------:R-:W1:Y:S08]  /*11d0*/  LDC R12, c[0x0][0xb20] ;  /* 0x0002c800ff0c7b82 */ /* 0x000e700000000800 */
[----:B------:R-:W2:Y:S01]  /*11e0*/  LDC.64 R2, c[0x0][0xb28] ;  /* 0x0002ca00ff027b82 */ /* 0x000ea20000000a00 */
[----:B----4-:R-:W-:-:S04]  /*11f0*/  IMAD.HI.U32 R15, R16, R5, RZ ;  /* 0x00000005100f7227 */ /* 0x010fc800078e00ff */
[----:B------:R-:W-:-:S04]  /*1200*/  IMAD.HI.U32 R5, R20, R5, RZ ;  /* 0x0000000514057227 */ /* 0x000fc800078e00ff */
[----:B---3--:R-:W-:-:S04]  /*1210*/  IMAD.HI.U32 R18, R13, R6, RZ ;  /* 0x000000060d127227 */ /* 0x008fc800078e00ff */
[C---:B------:R-:W-:Y:S01]  /*1220*/  IMAD.HI.U32 R22, R11.reuse, R6, RZ ;  /* 0x000000060b167227 */ /* 0x040fe200078e00ff */
[-C--:B------:R-:W-:Y:S02]  /*1230*/  @P2 SHF.R.U32.HI R13, RZ, R7.reuse, R18 ;  /* 0x00000007ff0d2219 */ /* 0x080fe40000011612 */
[-C--:B-1----:R-:W-:Y:S02]  /*1240*/  @P1 SHF.R.U32.HI R16, RZ, R12.reuse, R15 ;  /* 0x0000000cff101219 */ /* 0x082fe4000001160f */
[----:B------:R-:W-:Y:S02]  /*1250*/  SHF.R.U32.HI R5, RZ, R12, R5 ;  /* 0x0000000cff057219 */ /* 0x000fe40000011605 */
[----:B------:R-:W-:Y:S02]  /*1260*/  SHF.R.U32.HI R22, RZ, R7, R22 ;  /* 0x00000007ff167219 */ /* 0x000fe40000011616 */
[----:B------:R-:W-:Y:S01]  /*1270*/  SEL R5, R20, R5, !P1 ;  /* 0x0000000514057207 */ /* 0x000fe20004800000 */
[----:B--2---:R-:W-:Y:S01]  /*1280*/  IMAD.HI.U32 R18, R16, R2, RZ ;  /* 0x0000000210127227 */ /* 0x004fe200078e00ff */
[----:B------:R-:W-:-:S02]  /*1290*/  SEL R21, R11, R22, !P2 ;  /* 0x000000160b157207 */ /* 0x000fc40005000000 */
[----:B------:R-:W-:Y:S01]  /*12a0*/  IADD3 R7, PT, PT, -R5, RZ, RZ ;  /* 0x000000ff05077210 */ /* 0x000fe20007ffe1ff */
[----:B------:R-:W-:Y:S01]  /*12b0*/  IMAD.HI.U32 R6, R13, R2, RZ ;  /* 0x000000020d067227 */ /* 0x000fe200078e00ff */
[----:B------:R-:W-:-:S03]  /*12c0*/  @P0 SHF.R.U32.HI R16, RZ, R3, R18 ;  /* 0x00000003ff100219 */ /* 0x000fc60000011612 */
[----:B------:R-:W-:Y:S01]  /*12d0*/  IMAD R7, R4, R7, R20 ;  /* 0x0000000704077224 */ /* 0x000fe200078e0214 */
[----:B------:R-:W-:Y:S01]  /*12e0*/  @P0 SHF.R.U32.HI R13, RZ, R3, R6 ;  /* 0x00000003ff0d0219 */ /* 0x000fe20000011606 */
[----:B------:R-:W-:-:S04]  /*12f0*/  IMAD R16, R16, R9, RZ ;  /* 0x0000000910107224 */ /* 0x000fc800078e02ff */
[----:B------:R-:W-:Y:S01]  /*1300*/  IMAD R6, R13, R9, RZ ;  /* 0x000000090d067224 */ /* 0x000fe200078e02ff */
[----:B------:R-:W-:-:S04]  /*1310*/  ISETP.GE.AND P1, PT, R5, R16, PT ;  /* 0x000000100500720c */ /* 0x000fc80003f26270 */
[----:B------:R-:W-:Y:S01]  /*1320*/  ISETP.GE.OR P1, PT, R21, R6, P1 ;  /* 0x000000061500720c */ /* 0x000fe20000f26670 */
[----:B------:R-:W-:-:S05]  /*1330*/  IMAD.HI.U32 R6, R5, R2, RZ ;  /* 0x0000000205067227 */ /* 0x000fca00078e00ff */
[----:B------:R-:W-:-:S04]  /*1340*/  SHF.R.U32.HI R6, RZ, R3, R6 ;  /* 0x00000003ff067219 */ /* 0x000fc80000011606 */
[----:B------:R-:W-:-:S03]  /*1350*/  SEL R6, R5, R6, !P0 ;  /* 0x0000000605067207 */ /* 0x000fc60004000000 */
[----:B------:R-:W-:Y:S01]  /*1360*/  @!P1 IMAD.HI.U32 R12, R21, R2, RZ ;  /* 0x00000002150c9227 */ /* 0x000fe200078e00ff */
[----:B------:R-:W-:-:S04]  /*1370*/  IADD3 R2, PT, PT, -R6, RZ, RZ ;  /* 0x000000ff06027210 */ /* 0x000fc80007ffe1ff */
[----:B------:R-:W-:Y:S01]  /*1380*/  @!P1 SHF.R.U32.HI R12, RZ, R3, R12 ;  /* 0x00000003ff0c9219 */ /* 0x000fe2000001160c */
[----:B------:R-:W-:-:S03]  /*1390*/  IMAD R2, R9, R2, R5 ;  /* 0x0000000209027224 */ /* 0x000fc600078e0205 */
[----:B------:R-:W-:-:S05]  /*13a0*/  @!P1 SEL R3, R21, R12, !P0 ;  /* 0x0000000c15039207 */ /* 0x000fca0004000000 */
[--C-:B------:R-:W-:Y:S02]  /*13b0*/  @!P1 IMAD.IADD R6, R6, 0x1, -R3.reuse ;  /* 0x0000000106069824 */ /* 0x100fe400078e0a03 */
[----:B------:R-:W-:Y:S01]  /*13c0*/  @!P1 IMAD R3, R2, R13, R3 ;  /* 0x0000000d02039224 */ /* 0x000fe200078e0203 */
[----:B------:R-:W-:Y:S01]  /*13d0*/  IADD3 R2, PT, PT, -R21, RZ, RZ ;  /* 0x000000ff15027210 */ /* 0x000fe20007ffe1ff */
[----:B------:R-:W-:Y:S02]  /*13e0*/  @!P1 IMAD R5, R6, R9, R21 ;  /* 0x0000000906059224 */ /* 0x000fe400078e0215 */
[----:B------:R-:W-:Y:S02]  /*13f0*/  @!P1 IMAD.MOV.U32 R21, RZ, RZ, R3 ;  /* 0x000000ffff159224 */ /* 0x000fe400078e0003 */
[----:B------:R-:W-:Y:S02]  /*1400*/  IMAD R2, R14, R2, R11 ;  /* 0x000000020e027224 */ /* 0x000fe400078e020b */
[----:B------:R-:W-:-:S02]  /*1410*/  IMAD R20, R5, R4, R7 ;  /* 0x0000000405147224 */ /* 0x000fc400078e0207 */
[----:B------:R-:W-:Y:S02]  /*1420*/  IMAD R21, R21, R14, R2 ;  /* 0x0000000e15157224 */ /* 0x000fe400078e0202 */
.L_x_18:
[----:B------:R-:W-:Y:S05]  /*1430*/  BRA.U UP3, `(.L_x_19) ;  /* 0x0000000103407547 */ /* 0x000fea000b800000 */
[----:B------:R-:W1:Y:S08]  /*1440*/  LDC.64 R4, c[0x0][0xb10] ;  /* 0x0002c400ff047b82 */ /* 0x000e700000000a00 */
[----:B------:R-:W2:Y:S08]  /*1450*/  LDC.64 R2, c[0x0][0xb18] ;  /* 0x0002c600ff027b82 */ /* 0x000eb00000000a00 */
[----:B------:R-:W3:Y:S08]  /*1460*/  LDC R6, c[0x0][0xb20] ;  /* 0x0002c800ff067b82 */ /* 0x000ef00000000800 */
[----:B------:R-:W4:Y:S01]  /*1470*/  LDC R12, c[0x0][0xb0c] ;  /* 0x0002c300ff0c7b82 */ /* 0x000f220000000800 */
[----:B-1----:R-:W-:-:S05]  /*1480*/  IMAD.HI.U32 R4, R21, R4, RZ ;  /* 0x0000000415047227 */ /* 0x002fca00078e00ff */
[----:B------:R-:W-:Y:S01]  /*1490*/  SHF.R.U32.HI R4, RZ, R5, R4 ;  /* 0x00000005ff047219 */ /* 0x000fe20000011604 */
[----:B--2---:R-:W-:Y:S01]  /*14a0*/  IMAD.HI.U32 R3, R20, R3, RZ ;  /* 0x0000000314037227 */ /* 0x004fe200078e00ff */
[----:B------:R-:W-:-:S04]  /*14b0*/  ISETP.NE.AND P0, PT, R2, 0x1, PT ;  /* 0x000000010200780c */ /* 0x000fc80003f05270 */
[----:B---3--:R-:W-:-:S04]  /*14c0*/  SHF.R.U32.HI R3, RZ, R6, R3 ;  /* 0x00000006ff037219 */ /* 0x008fc80000011603 */
[----:B------:R-:W-:Y:S02]  /*14d0*/  SEL R3, R20, R3, !P0 ;  /* 0x0000000314037207 */ /* 0x000fe40004000000 */
[----:B----4-:R-:W-:-:S04]  /*14e0*/  ISETP.NE.AND P1, PT, R12, 0x1, PT ;  /* 0x000000010c00780c */ /* 0x010fc80003f25270 */
[----:B------:R-:W-:-:S05]  /*14f0*/  SEL R6, R21, R4, !P1 ;  /* 0x0000000415067207 */ /* 0x000fca0004800000 */
[----:B------:R-:W-:Y:S02]  /*1500*/  IMAD.IADD R4, R3, 0x1, -R6 ;  /* 0x0000000103047824 */ /* 0x000fe400078e0a06 */
[----:B------:R-:W-:Y:S02]  /*1510*/  IMAD.IADD R3, R6, 0x1, -R3 ;  /* 0x0000000106037824 */ /* 0x000fe400078e0a03 */
[----:B------:R-:W-:Y:S02]  /*1520*/  IMAD R21, R4, R12, R21 ;  /* 0x0000000c04157224 */ /* 0x000fe400078e0215 */
[----:B------:R-:W-:Y:S02]  /*1530*/  IMAD R20, R3, R2, R20 ;  /* 0x0000000203147224 */ /* 0x000fe400078e0214 */
.L_x_19:
[----:B------:R-:W-:Y:S05]  /*1540*/  BRA.U !UP1, `(.L_x_20) ;  /* 0x00000001090c7547 */ /* 0x000fea000b800000 */
[----:B------:R-:W-:Y:S01]  /*1550*/  UCGABAR_WAIT ;  /* 0x0000000000007dc7 */ /* 0x000fe20008000000 */
[----:B------:R-:W-:Y:S01]  /*1560*/  CCTL.IVALL ;  /* 0x00000000ff00798f */ /* 0x000fe20002000000 */
[----:B------:R-:W-:Y:S05]  /*1570*/  BRA `(.L_x_21) ;  /* 0x0000000000047947 */ /* 0x000fea0003800000 */
.L_x_20:
[----:B------:R-:W-:Y:S06]  /*1580*/  BAR.SYNC.DEFER_BLOCKING 0x0 ;  /* 0x0000000000007b1d */ /* 0x000fec0000010000 */
.L_x_21:
[----:B------:R-:W-:Y:S05]  /*1590*/  BRA.U UP2, `(.L_x_22) ;  /* 0x0000001502247547 */ /* 0x000fea000b800000 */
[----:B------:R-:W1:Y:S01]  /*15a0*/  LDCU UR4, c[0x0][0x38c] ;  /* 0x00007180ff0477ac */ /* 0x000e620008000800 */
[----:B------:R-:W2:Y:S01]  /*15b0*/  LDC R9, c[0x0][0x370] ;  /* 0x0000dc00ff097b82 */ /* 0x000ea20000000800 */
[----:B------:R-:W-:Y:S01]  /*15c0*/  IMAD.SHL.U32 R16, R11, 0x40, RZ ;  /* 0x000000400b107824 */ /* 0x000fe200078e00ff */
[----:B------:R-:W-:Y:S01]  /*15d0*/  PLOP3.LUT P1, PT, PT, PT, UP5, 0x80, 0x8 ;  /* 0x000000000008781c */ /* 0x000fe20003f2f058 */
[----:B------:R-:W-:Y:S01]  /*15e0*/  HFMA2 R12, -RZ, RZ, 0, 0 ;  /* 0x00000000ff0c7431 */ /* 0x000fe200000001ff */
[----:B------:R-:W-:Y:S01]  /*15f0*/  UISETP.NE.AND UP1, UPT, UR10, URZ, UPT ;  /* 0x000000ff0a00728c */ /* 0x000fe2000bf25270 */
[----:B------:R-:W-:Y:S01]  /*1600*/  ISETP.NE.AND P4, PT, R10, RZ, P5 ;  /* 0x000000ff0a00720c */ /* 0x000fe20002f85270 */
[----:B------:R-:W-:Y:S01]  /*1610*/  IMAD.MOV.U32 R15, RZ, RZ, 0x1 ;  /* 0x00000001ff0f7424 */ /* 0x000fe200078e00ff */
[----:B------:R-:W-:Y:S01]  /*1620*/  PLOP3.LUT P1, PT, P1, PT, PT, 0x8, 0x80 ;  /* 0x000000000080781c */ /* 0x000fe20000f2e170 */
[----:B------:R-:W3:Y:S01]  /*1630*/  LDC R0, c[0x0][0x374] ;  /* 0x0000dd00ff007b82 */ /* 0x000ee20000000800 */
[----:B------:R-:W-:Y:S01]  /*1640*/  IMAD.MOV.U32 R14, RZ, RZ, RZ ;  /* 0x000000ffff0e7224 */ /* 0x000fe200078e00ff */
[----:B------:R-:W-:Y:S01]  /*1650*/  MOV R8, 0x1 ;  /* 0x0000000100087802 */ /* 0x000fe20000000f00 */
[----:B------:R-:W-:Y:S01]  /*1660*/  IMAD.MOV.U32 R10, RZ, RZ, RZ ;  /* 0x000000ffff0a7224 */ /* 0x000fe200078e00ff */
[----:B------:R-:W-:Y:S01]  /*1670*/  LOP3.LUT R16, R16, 0x40, RZ, 0xc0, !PT ;  /* 0x0000004010107812 */ /* 0x000fe200078ec0ff */
[----:B------:R-:W4:Y:S01]  /*1680*/  LDCU.64 UR14, c[0x0][0x348] ;  /* 0x00006900ff0e77ac */ /* 0x000f220008000a00 */
[----:B-1----:R-:W-:-:S02]  /*1690*/  UIADD3 UR5, UPT, UPT, UR4, 0x7f, URZ ;  /* 0x0000007f04057890 */ /* 0x002fc4000fffe0ff */
[----:B------:R-:W-:Y:S02]  /*16a0*/  USEL UR22, UR6, 0x2, UP1 ;  /* 0x0000000206167887 */ /* 0x000fe40008800000 */
[----:B------:R-:W-:Y:S01]  /*16b0*/  USHF.R.S32.HI UR7, URZ, 0x1f, UR5 ;  /* 0x0000001fff077899 */ /* 0x000fe20008011405 */
[----:B------:R-:W-:-:S03]  /*16c0*/  UMOV UR23, URZ ;  /* 0x000000ff00177c82 */ /* 0x000fc60008000000 */
[----:B------:R-:W-:Y:S02]  /*16d0*/  ULEA.HI UR7, UR7, UR5, URZ, 0x7 ;  /* 0x0000000507077291 */ /* 0x000fe4000f8f38ff */
[----:B------:R-:W-:Y:S02]  /*16e0*/  UIADD3 UR5, UPT, UPT, UR4, -0x1, URZ ;  /* 0xffffffff04057890 */ /* 0x000fe4000fffe0ff */
[----:B------:R-:W-:Y:S02]  /*16f0*/  USHF.R.S32.HI UR7, URZ, 0x7, UR7 ;  /* 0x00000007ff077899 */ /* 0x000fe40008011407 */
[----:B------:R-:W-:Y:S02]  /*1700*/  UISETP.GE.U32.AND UP2, UPT, UR5, -0xff, UPT ;  /* 0xffffff010500788c */ /* 0x000fe4000bf46070 */
[----:B------:R-:W-:Y:S02]  /*1710*/  UISETP.LT.U32.AND UP0, UPT, UR7, 0x5, UPT ;  /* 0x000000050700788c */ /* 0x000fe4000bf01070 */
[----:B------:R-:W-:-:S02]  /*1720*/  UIADD3 UR4, UPT, UPT, UR4, 0xfe, URZ ;  /* 0x000000fe04047890 */ /* 0x000fc4000fffe0ff */
[----:B------:R-:W-:-:S04]  /*1730*/  USEL UR5, UR7, 0x5, UP0 ;  /* 0x0000000507057887 */ /* 0x000fc80008000000 */
[----:B------:R-:W-:Y:S02]  /*1740*/  UIADD3 UR21, UPT, UPT, UR5, -0x1, URZ ;  /* 0xffffffff05157890 */ /* 0x000fe4000fffe0ff */
[----:B------:R-:W-:Y:S02]  /*1750*/  @UP2 UIADD3 UR21, UPT, UPT, UR5, URZ, URZ ;  /* 0x000000ff05152290 */ /* 0x000fe4000fffe0ff */
[----:B------:R-:W-:Y:S02]  /*1760*/  UIADD3 UR29, UPT, UPT, UR7, -UR5, URZ ;  /* 0x80000005071d7290 */ /* 0x000fe4000fffe0ff */
[----:B------:R-:W-:Y:S02]  /*1770*/  UIADD3 UR13, UPT, UPT, UR21, 0x1, URZ ;  /* 0x00000001150d7890 */ /* 0x000fe4000fffe0ff */
[----:B--2-4-:R-:W-:-:S12]  /*1780*/  UIADD3 UR21, UPT, UPT, -UR21, URZ, URZ ;  /* 0x000000ff15157290 */ /* 0x014fd8000fffe1ff */
.L_x_42:
[----:B------:R-:W-:Y:S01]  /*1790*/  UISETP.NE.AND UP0, UPT, UR37, URZ, UPT ;  /* 0x000000ff2500728c */ /* 0x000fe2000bf05270 */
[----:B------:R-:W1:Y:S08]  /*17a0*/  S2UR UR37, SR_CgaCtaId ;  /* 0x00000000002579c3 */ /* 0x000e700000008800 */
[----:B------:R-:W-:Y:S05]  /*17b0*/  BRA.U UP0, `(.L_x_23) ;  /* 0x0000000100347547 */ /* 0x000fea000b800000 */
[----:B------:R-:W2:Y:S01]  /*17c0*/  S2R R2, SR_CgaCtaId ;  /* 0x0000000000027919 */ /* 0x000ea20000008800 */
[----:B------:R-:W-:-:S04]  /*17d0*/  MOV R3, 0x400 ;  /* 0x0000040000037802 */ /* 0x000fc80000000f00 */
[----:B--2---:R-:W-:Y:S02]  /*17e0*/  LEA R3, R2, R3, 0x18 ;  /* 0x0000000302037211 */ /* 0x004fe400078ec0ff */
[----:B------:R-:W-:-:S03]  /*17f0*/  SHF.L.U32 R2, R8, 0x1f, RZ ;  /* 0x0000001f08027819 */ /* 0x000fc600000006ff */
[----:B------:R-:W-:-:S04]  /*1800*/  IMAD R3, R10, 0x8, R3 ;  /* 0x000000080a037824 */ /* 0x000fc800078e0203 */
[----:B------:R-:W2:Y:S02]  /*1810*/  SYNCS.PHASECHK.TRANS64.TRYWAIT P0, [R3+URZ+0x110], R2 ;  /* 0x00011002030075a7 */ /* 0x000ea400080011ff */
[----:B--2---:R-:W-:Y:S05]  /*1820*/  @!P0 BRA `(.L_x_24) ;  /* 0x0000007000ec8947 */ /* 0x004fea0003800000 */
.L_x_150:
[----:B------:R-:W-:Y:S01]  /*1830*/  VIADD R10, R10, 0x1 ;  /* 0x000000010a0a7836 */ /* 0x000fe20000000000 */
[----:B------:R2:W-:Y:S04]  /*1840*/  SYNCS.ARRIVE.TRANS64.A1T0 RZ, [R3+URZ+0x100], RZ ;  /* 0x000100ff03ff79a7 */ /* 0x0005e800081000ff */
[----:B------:R-:W-:-:S04]  /*1850*/  ISETP.NE.AND P0, PT, R10, 0x2, PT ;  /* 0x000000020a00780c */ /* 0x000fc80003f05270 */
[----:B------:R-:W-:Y:S02]  /*1860*/  SEL R10, R10, RZ, P0 ;  /* 0x000000ff0a0a7207 */ /* 0x000fe40000000000 */
[----:B--2---:R-:W-:-:S04]  /*1870*/  SEL R3, RZ, 0x1, P0 ;  /* 0x00000001ff037807 */ /* 0x004fc80000000000 */
[----:B------:R-:W-:-:S07]  /*1880*/  LOP3.LUT R8, R8, R3, RZ, 0x3c, !PT ;  /* 0x0000000308087212 */ /* 0x000fce00078e3cff */
.L_x_23:
[----:B------:R-:W-:Y:S01]  /*1890*/  UMOV UR6, 0x400 ;  /* 0x0000040000067882 */ /* 0x000fe20000000000 */
[----:B------:R-:W-:Y:S01]  /*18a0*/  LEA.HI R3, R21, R21, RZ, 0x1 ;  /* 0x0000001515037211 */ /* 0x000fe200078f08ff */
[----:B-1----:R-:W-:Y:S01]  /*18b0*/  ULEA UR6, UR37, UR6, 0x18 ;  /* 0x0000000625067291 */ /* 0x002fe2000f8ec0ff */
[----:B------:R-:W-:Y:S01]  /*18c0*/  SHF.L.U32 R2, R15, 0x1f, RZ ;  /* 0x0000001f0f027819 */ /* 0x000fe200000006ff */
[----:B------:R-:W-:Y:S01]  /*18d0*/  UISETP.GE.U32.AND UP0, UPT, UR4, 0xff, UPT ;  /* 0x000000ff0400788c */ /* 0x000fe2000bf06070 */
[C---:B------:R-:W-:Y:S01]  /*18e0*/  R2UR UR9, R16.reuse ;  /* 0x00000000100972ca */ /* 0x040fe200000e0000 */
[----:B------:R-:W-:Y:S01]  /*18f0*/  ULEA UR8, UR23, UR6, 0x3 ;  /* 0x0000000617087291 */ /* 0x000fe2000f8e18ff */
[----:B------:R-:W-:Y:S01]  /*1900*/  IMAD.SHL.U32 R3, R3, 0x40, RZ ;  /* 0x0000004003037824 */ /* 0x000fe200078e00ff */
[----:B------:R-:W-:Y:S01]  /*1910*/  R2UR UR19, R16 ;  /* 0x00000000101372ca */ /* 0x000fe200000e0000 */
[----:B------:R-:W-:-:S03]  /*1920*/  UMOV UR30, URZ ;  /* 0x000000ff001e7c82 */ /* 0x000fc60008000000 */
[----:B------:R-:W-:-:S03]  /*1930*/  R2UR UR35, R3 ;  /* 0x00000000032372ca */ /* 0x000fc600000e0000 */
[----:B------:R1:W2:Y:S01]  /*1940*/  SYNCS.PHASECHK.TRANS64.TRYWAIT P0, [UR8+0x28], R2 ;  /* 0x00002802ff0075a7 */ /* 0x0002a20008001108 */
[----:B------:R-:W-:-:S09]  /*1950*/  R2UR UR8, R20 ;  /* 0x00000000140872ca */ /* 0x000fd200000e0000 */
[----:B------:R-:W-:-:S04]  /*1960*/  ULOP3.LUT UR35, UR9, 0xffffff80, UR35, 0xf8, !UPT ;  /* 0xffffff8009237892 */ /* 0x000fc8000f8ef823 */
[----:B------:R-:W-:Y:S01]  /*1970*/  ULEA UR19, UR8, UR19, 0x7 ;  /* 0x0000001308137291 */ /* 0x000fe2000f8e38ff */
[----:B------:R-:W-:Y:S11]  /*1980*/  BRA.U !UP0, `(.L_x_25) ;  /* 0x0000000108ec7547 */ /* 0x000ff6000b800000 */
[----:B------:R-:W-:Y:S01]  /*1990*/  UMOV UR31, UR21 ;  /* 0x00000015001f7c82 */ /* 0x000fe20008000000 */
[----:B------:R-:W-:Y:S01]  /*19a0*/  UMOV UR44, UR23 ;  /* 0x00000017002c7c82 */ /* 0x000fe20008000000 */
[----:B------:R-:W-:-:S05]  /*19b0*/  UMOV UR26, 0x40 ;  /* 0x00000040001a7882 */ /* 0x000fca0000000000 */
.L_x_31:
[----:B------:R-:W-:Y:S01]  /*19c0*/  ULEA UR33, UR44, UR6, 0x3 ;  /* 0x000000062c217291 */ /* 0x000fe2000f8e18ff */
[----:B------:R-:W-:Y:S01]  /*19d0*/  @P5 MOV R3, 0x10000 ;  /* 0x0001000000035802 */ /* 0x000fe20000000f00 */
[----:B-12---:R-:W-:Y:S10]  /*19e0*/  @P0 BRA `(.L_x_26) ;  /* 0x00000000000c0947 */ /* 0x006ff40003800000 */
[----:B------:R-:W-:-:S04]  /*19f0*/  SHF.L.U32 R5, R15, 0x1f, RZ ;  /* 0x0000001f0f057819 */ /* 0x000fc800000006ff */
[----:B------:R-:W2:Y:S02]  /*1a00*/  SYNCS.PHASECHK.TRANS64.TRYWAIT P0, [UR33+0x28], R5 ;  /* 0x00002805ff0075a7 */ /* 0x000ea40008001121 */
[----:B--2---:R-:W-:Y:S05]  /*1a10*/  @!P0 BRA `(.L_x_27) ;  /* 0x0000007000848947 */ /* 0x004fea0003800000 */
.L_x_26:
[----:B------:R2:W-:Y:S01]  /*1a20*/  @P5 SYNCS.ARRIVE.TRANS64 RZ, [UR33], R3 ;  /* 0x00000003ffff59a7 */ /* 0x0005e20008000021 */
[----:B------:R-:W-:Y:S02]  /*1a30*/  ULOP3.LUT UR8, UR22, 0x2, URZ, 0xfc, !UPT ;  /* 0x0000000216087892 */ /* 0x000fe4000f8efcff */
[----:B------:R-:W-:Y:S02]  /*1a40*/  UIADD3 UR31, UPT, UPT, UR31, 0x1, URZ ;  /* 0x000000011f1f7890 */ /* 0x000fe4000fffe0ff */
[----:B------:R-:W-:Y:S02]  /*1a50*/  UISETP.NE.AND UP0, UPT, UR8, 0x2, UPT ;  /* 0x000000020800788c */ /* 0x000fe4000bf05270 */
[----:B------:R-:W-:-:S07]  /*1a60*/  UISETP.NE.AND UP2, UPT, UR31, 0x1, UPT ;  /* 0x000000011f00788c */ /* 0x000fce000bf45270 */
[----:B------:R-:W-:Y:S05]  /*1a70*/  BRA.U UP0, `(.L_x_28) ;  /* 0x0000000100047547 */ /* 0x000fea000b800000 */
[----:B------:R-:W-:Y:S05]  /*1a80*/  BPT.TRAP 0x1 ;  /* 0x000000040000795c */ /* 0x000fea0000300000 */
.L_x_28:
[----:B------:R-:W-:Y:S04]  /*1a90*/  BSSY.RECONVERGENT B0, `(.L_x_29) ;  /* 0x0000003000007945 */ /* 0x000fe80003800200 */
[----:B------:R-:W-:Y:S05]  /*1aa0*/  @!P4 BRA `(.L_x_30) ;  /* 0x000000000004c947 */ /* 0x000fea0003800000 */
[----:B------:R-:W-:Y:S05]  /*1ab0*/  BPT.TRAP 0x1 ;  /* 0x000000040000795c */ /* 0x000fea0000300000 */
.L_x_30:
[----:B------:R-:W-:Y:S05]  /*1ac0*/  BSYNC.RECONVERGENT B0 ;  /* 0x0000000000007941 */ /* 0x000fea0003800200 */
.L_x_29:
[----:B------:R-:W-:Y:S02]  /*1ad0*/  UIADD3 UR23, UPT, UPT, UR44, 0x1, URZ ;  /* 0x000000012c177890 */ /* 0x000fe4000fffe0ff */
[----:B------:R-:W-:Y:S02]  /*1ae0*/  UIADD3 UR42, UP1, UPT, UR14, 0x80, URZ ;  /* 0x000000800e2a7890 */ /* 0x000fe4000ff3e0ff */
[----:B------:R-:W-:Y:S02]  /*1af0*/  UISETP.NE.AND UP0, UPT, UR23, 0x5, UPT ;  /* 0x000000051700788c */ /* 0x000fe4000bf05270 */
[----:B------:R-:W-:Y:S02]  /*1b00*/  UIADD3 UR34, UPT, UPT, UR26, -0x40, URZ ;  /* 0xffffffc01a227890 */ /* 0x000fe4000fffe0ff */
[----:B------:R-:W-:Y:S02]  /*1b10*/  USEL UR9, URZ, 0x1, UP0 ;  /* 0x00000001ff097887 */ /* 0x000fe40008000000 */
[----:B------:R-:W-:-:S02]  /*1b20*/  USEL UR23, UR23, URZ, UP0 ;  /* 0x000000ff17177287 */ /* 0x000fc40008000000 */
[----:B------:R-:W-:Y:S02]  /*1b30*/  UIADD3 UR40, UP0, UPT, UR14, 0x180, URZ ;  /* 0x000001800e287890 */ /* 0x000fe4000ff1e0ff */
[----:B------:R-:W-:Y:S01]  /*1b40*/  ULEA UR8, UR23, UR6, 0x3 ;  /* 0x0000000617087291 */ /* 0x000fe2000f8e18ff */
[----:B------:R-:W-:Y:S01]  /*1b50*/  LOP3.LUT R15, R15, UR9, RZ, 0x3c, !PT ;  /* 0x000000090f0f7c12 */ /* 0x000fe2000f8e3cff */
[----:B------:R-:W-:Y:S02]  /*1b60*/  ULOP3.LUT UR33, UR33, 0xfefffff8, URZ, 0xc0, !UPT ;  /* 0xfefffff821217892 */ /* 0x000fe4000f8ec0ff */
[----:B------:R-:W-:Y:S01]  /*1b70*/  UIADD3.X UR43, UPT, UPT, URZ, UR15, URZ, UP1, !UPT ;  /* 0x0000000fff2b7290 */ /* 0x000fe20008ffe4ff */
[----:B-1----:R-:W-:Y:S01]  /*1b80*/  SHF.L.U32 R2, R15, 0x1f, RZ ;  /* 0x0000001f0f027819 */ /* 0x002fe200000006ff */
[----:B------:R-:W-:Y:S01]  /*1b90*/  UIADD3.X UR41, UPT, UPT, URZ, UR15, URZ, UP0, !UPT ;  /* 0x0000000fff297290 */ /* 0x000fe200087fe4ff */
[----:B------:R-:W-:Y:S02]  /*1ba0*/  UMOV UR38, 0x0 ;  /* 0x0000000000267882 */ /* 0x000fe40000000000 */
[----:B------:R4:W1:Y:S01]  /*1bb0*/  SYNCS.PHASECHK.TRANS64.TRYWAIT P0, [UR8+0x28], R2 ;  /* 0x00002802ff0075a7 */ /* 0x0008620008001108 */
[----:B------:R-:W-:Y:S01]  /*1bc0*/  ULEA UR8, UR44, UR6, 0xe ;  /* 0x000000062c087291 */ /* 0x000fe2000f8e70ff */
[----:B------:R-:W-:Y:S01]  /*1bd0*/  UMOV UR39, 0x10000000 ;  /* 0x1000000000277882 */ /* 0x000fe20000000000 */
[----:B------:R-:W-:-:S02]  /*1be0*/  UMOV UR27, UR35 ;  /* 0x00000023001b7c82 */ /* 0x000fc40008000000 */
[----:B------:R-:W-:Y:S02]  /*1bf0*/  UIADD3 UR32, UPT, UPT, UR8, 0x4300, URZ ;  /* 0x0000430008207890 */ /* 0x000fe4000fffe0ff */
[----:B------:R-:W-:Y:S02]  /*1c00*/  UIADD3 UR24, UPT, UPT, UR8, 0x6300, URZ ;  /* 0x0000630008187890 */ /* 0x000fe4000fffe0ff */
[----:B------:R-:W-:Y:S02]  /*1c10*/  UIADD3 UR16, UPT, UPT, UR8, 0x18300, URZ ;  /* 0x0001830008107890 */ /* 0x000fe4000fffe0ff */
[----:B------:R-:W-:Y:S01]  /*1c20*/  UIADD3 UR8, UPT, UPT, UR8, 0x1a300, URZ ;  /* 0x0001a30008087890 */ /* 0x000fe2000fffe0ff */
[----:B------:R-:W-:Y:S01]  /*1c30*/  UMOV UR28, UR36 ;  /* 0x00000024001c7c82 */ /* 0x000fe20008000000 */
[----:B------:R-:W-:Y:S01]  /*1c40*/  UMOV UR25, UR33 ;  /* 0x0000002100197c82 */ /* 0x000fe20008000000 */
[----:B------:R-:W-:Y:S01]  /*1c50*/  UMOV UR20, UR36 ;  /* 0x0000002400147c82 */ /* 0x000fe20008000000 */
[----:B------:R-:W-:Y:S01]  /*1c60*/  UMOV UR17, UR33 ;  /* 0x0000002100117c82 */ /* 0x000fe20008000000 */
[----:B------:R-:W-:Y:S01]  /*1c70*/  UMOV UR18, UR34 ;  /* 0x0000002200127c82 */ /* 0x000fe20008000000 */
[----:B------:R-:W-:Y:S01]  /*1c80*/  UTMALDG.3D.2CTA [UR32], [UR42], desc[UR38] ;  /* 0x000026202a0075b4 */ /* 0x000fe20008211000 */
[----:B------:R-:W-:Y:S01]  /*1c90*/  UMOV UR10, UR26 ;  /* 0x0000001a000a7c82 */ /* 0x000fe20008000000 */
[----:B------:R-:W-:Y:S01]  /*1ca0*/  UMOV UR11, UR19 ;  /* 0x00000013000b7c82 */ /* 0x000fe20008000000 */
[----:B------:R-:W-:Y:S01]  /*1cb0*/  UMOV UR12, UR36 ;  /* 0x00000024000c7c82 */ /* 0x000fe20008000000 */
[----:B------:R-:W-:Y:S01]  /*1cc0*/  UMOV UR9, UR33 ;  /* 0x0000002100097c82 */ /* 0x000fe20008000000 */
[----:B------:R-:W-:Y:S01]  /*1cd0*/  UMOV UR30, UR13 ;  /* 0x0000000d001e7c82 */ /* 0x000fe20008000000 */
[----:B------:R-:W-:Y:S01]  /*1ce0*/  UMOV UR44, UR23 ;  /* 0x00000017002c7c82 */ /* 0x000fe20008000000 */
[----:B------:R2:W-:Y:S01]  /*1cf0*/  UTMALDG.3D.2CTA [UR24], [UR42], desc[UR38] ;  /* 0x000026182a0075b4 */ /* 0x0005e20008211000 */
[----:B------:R4:W-:Y:S01]  /*1d00*/  UTMALDG.3D.2CTA [UR16], [UR40], desc[UR38] ;  /* 0x00002610280075b4 */ /* 0x0009e20008211000 */
[----:B------:R4:W-:Y:S01]  /*1d10*/  UTMALDG.3D.2CTA [UR8], [UR40], desc[UR38] ;  /* 0x00002608280075b4 */ /* 0x0009e20008211000 */
[----:B--2---:R-:W-:Y:S01]  /*1d20*/  UIADD3 UR26, UPT, UPT, UR26, 0x80, URZ ;  /* 0x000000801a1a7890 */ /* 0x004fe2000fffe0ff */
[----:B----4-:R-:W-:Y:S11]  /*1d30*/  BRA.U UP2, `(.L_x_31) ;  /* 0xfffffffd02207547 */ /* 0x010ff6000b83ffff */
.L_x_25:
[----:B------:R-:W-:Y:S01]  /*1d40*/  ULEA UR8, UR23, UR6, 0x3 ;  /* 0x0000000617087291 */ /* 0x000fe2000f8e18ff */
[----:B-1----:R-:W-:Y:S01]  /*1d50*/  SHF.L.U32 R2, R15, 0x1f, RZ ;  /* 0x0000001f0f027819 */ /* 0x002fe200000006ff */
[----:B------:R-:W-:Y:S01]  /*1d60*/  @!P1 SYNCS.ARRIVE.TRANS64.A1T0 RZ, [UR6+0x98], RZ ;  /* 0x000098ffffff99a7 */ /* 0x000fe20008100006 */
[----:B------:R-:W-:-:S06]  /*1d70*/  UISETP.GT.AND UP0, UPT, UR7, UR5, UPT ;  /* 0x000000050700728c */ /* 0x000fcc000bf04270 */
[----:B--2---:R1:W2:Y:S03]  /*1d80*/  SYNCS.PHASECHK.TRANS64.TRYWAIT P0, [UR8+0x28], R2 ;  /* 0x00002802ff0075a7 */ /* 0x0042a60008001108 */
[----:B------:R-:W-:Y:S05]  /*1d90*/  BRA.U !UP0, `(.L_x_32) ;  /* 0x0000000108e47547 */ /* 0x000fea000b800000 */
[----:B------:R-:W-:Y:S01]  /*1da0*/  UIADD3 UR31, UPT, UPT, UR29, UR30, URZ ;  /* 0x0000001e1d1f7290 */ /* 0x000fe2000fffe0ff */
[----:B------:R-:W-:-:S11]  /*1db0*/  UMOV UR44, UR23 ;  /* 0x00000017002c7c82 */ /* 0x000fd60008000000 */
.L_x_38:
[----:B------:R-:W-:Y:S01]  /*1dc0*/  ULEA UR33, UR44, UR6, 0x3 ;  /* 0x000000062c217291 */ /* 0x000fe2000f8e18ff */
[----:B--2---:R-:W-:Y:S01]  /*1dd0*/  @P5 MOV R3, 0x10000 ;  /* 0x0001000000035802 */ /* 0x004fe20000000f00 */
[----:B-12---:R-:W-:Y:S10]  /*1de0*/  @P0 BRA `(.L_x_33) ;  /* 0x00000000000c0947 */ /* 0x006ff40003800000 */
[----:B------:R-:W-:-:S04]  /*1df0*/  SHF.L.U32 R5, R15, 0x1f, RZ ;  /* 0x0000001f0f057819 */ /* 0x000fc800000006ff */
[----:B------:R-:W2:Y:S02]  /*1e00*/  SYNCS.PHASECHK.TRANS64.TRYWAIT P0, [UR33+0x28], R5 ;  /* 0x00002805ff0075a7 */ /* 0x000ea40008001121 */
[----:B--2---:R-:W-:Y:S05]  /*1e10*/  @!P0 BRA `(.L_x_34) ;  /* 0x0000006c009c8947 */ /* 0x004fea0003800000 */
.L_x_33:
[----:B------:R2:W-:Y:S01]  /*1e20*/  @P5 SYNCS.ARRIVE.TRANS64 RZ, [UR33], R3 ;  /* 0x00000003ffff59a7 */ /* 0x0005e20008000021 */
[----:B------:R-:W-:-:S04]  /*1e30*/  ULOP3.LUT UR8, UR22, 0x2, URZ, 0xfc, !UPT ;  /* 0x0000000216087892 */ /* 0x000fc8000f8efcff */
[----:B------:R-:W-:-:S09]  /*1e40*/  UISETP.NE.AND UP0, UPT, UR8, 0x2, UPT ;  /* 0x000000020800788c */ /* 0x000fd2000bf05270 */
[----:B------:R-:W-:Y:S05]  /*1e50*/  BRA.U UP0, `(.L_x_35) ;  /* 0x0000000100047547 */ /* 0x000fea000b800000 */
[----:B------:R-:W-:Y:S05]  /*1e60*/  BPT.TRAP 0x1 ;  /* 0x000000040000795c */ /* 0x000fea0000300000 */
.L_x_35:
[----:B------:R-:W-:Y:S04]  /*1e70*/  BSSY.RECONVERGENT B0, `(.L_x_36) ;  /* 0x0000003000007945 */ /* 0x000fe80003800200 */
[----:B------:R-:W-:Y:S05]  /*1e80*/  @!P4 BRA `(.L_x_37) ;  /* 0x000000000004c947 */ /* 0x000fea0003800000 */
[----:B------:R-:W-:Y:S05]  /*1e90*/  BPT.TRAP 0x1 ;  /* 0x000000040000795c */ /* 0x000fea0000300000 */
.L_x_37:
[----:B------:R-:W-:Y:S05]  /*1ea0*/  BSYNC.RECONVERGENT B0 ;  /* 0x0000000000007941 */ /* 0x000fea0003800200 */
.L_x_36:
[----:B------:R-:W-:Y:S02]  /*1eb0*/  UIADD3 UR23, UPT, UPT, UR44, 0x1, URZ ;  /* 0x000000012c177890 */ /* 0x000fe4000fffe0ff */
[----:B------:R-:W-:Y:S02]  /*1ec0*/  UIADD3 UR42, UP1, UPT, UR14, 0x80, URZ ;  /* 0x000000800e2a7890 */ /* 0x000fe4000ff3e0ff */
[----:B------:R-:W-:Y:S02]  /*1ed0*/  UISETP.NE.AND UP0, UPT, UR23, 0x5, UPT ;  /* 0x000000051700788c */ /* 0x000fe4000bf05270 */
[----:B------:R-:W-:Y:S02]  /*1ee0*/  USHF.L.U32 UR34, UR30, 0x7, URZ ;  /* 0x000000071e227899 */ /* 0x000fe400080006ff */
        /* <DEDUP_REMOVED lines=8> */
[----:B------:R-:W-:Y:S02]  /*1f70*/  UIADD3 UR26, UPT, UPT, UR34, 0x40, URZ ;  /* 0x00000040221a7890 */ /* 0x000fe4000fffe0ff */
[----:B------:R-:W-:Y:S01]  /*1f80*/  UIADD3.X UR41, UPT, UPT, URZ, UR15, URZ, UP0, !UPT ;  /* 0x0000000fff297290 */ /* 0x000fe200087fe4ff */
[----:B------:R4:W1:Y:S01]  /*1f90*/  SYNCS.PHASECHK.TRANS64.TRYWAIT P0, [UR8+0x28], R2 ;  /* 0x00002802ff0075a7 */ /* 0x0008620008001108 */
[----:B------:R-:W-:Y:S01]  /*1fa0*/  ULEA UR8, UR44, UR6, 0xe ;  /* 0x000000062c087291 */ /* 0x000fe2000f8e70ff */
[----:B------:R-:W-:Y:S01]  /*1fb0*/  UMOV UR38, 0x0 ;  /* 0x0000000000267882 */ /* 0x000fe20000000000 */
[----:B------:R-:W-:-:S02]  /*1fc0*/  UMOV UR39, 0x10000000 ;  /* 0x1000000000277882 */ /* 0x000fc40000000000 */
        /* <DEDUP_REMOVED lines=9> */
[----:B------:R-:W-:Y:S01]  /*2060*/  UMOV UR18, UR34 ;  /* 0x0000002200127c82 */ /* 0x000fe20008000000 */
[----:B------:R4:W-:Y:S01]  /*2070*/  UTMALDG.3D.2CTA [UR32], [UR42], desc[UR38] ;  /* 0x000026202a0075b4 */ /* 0x0009e20008211000 */
[----:B------:R-:W-:Y:S01]  /*2080*/  UMOV UR11, UR19 ;  /* 0x00000013000b7c82 */ /* 0x000fe20008000000 */
[----:B------:R-:W-:Y:S01]  /*2090*/  UMOV UR12, UR36 ;  /* 0x00000024000c7c82 */ /* 0x000fe20008000000 */
[----:B------:R-:W-:Y:S01]  /*20a0*/  UMOV UR9, UR33 ;  /* 0x0000002100097c82 */ /* 0x000fe20008000000 */
[----:B------:R-:W-:Y:S01]  /*20b0*/  UMOV UR10, UR26 ;  /* 0x0000001a000a7c82 */ /* 0x000fe20008000000 */
[----:B------:R-:W-:Y:S01]  /*20c0*/  UIADD3 UR30, UPT, UPT, UR30, 0x1, URZ ;  /* 0x000000011e1e7890 */ /* 0x000fe2000fffe0ff */
[----:B------:R-:W-:Y:S01]  /*20d0*/  UMOV UR44, UR23 ;  /* 0x00000017002c7c82 */ /* 0x000fe20008000000 */
[----:B------:R4:W-:Y:S02]  /*20e0*/  UTMALDG.3D.2CTA [UR24], [UR42], desc[UR38] ;  /* 0x000026182a0075b4 */ /* 0x0009e40008211000 */
[----:B------:R-:W-:Y:S01]  /*20f0*/  UISETP.NE.AND UP0, UPT, UR30, UR31, UPT ;  /* 0x0000001f1e00728c */ /* 0x000fe2000bf05270 */
[----:B------:R4:W-:Y:S01]  /*2100*/  UTMALDG.3D.2CTA [UR16], [UR40], desc[UR38] ;  /* 0x00002610280075b4 */ /* 0x0009e20008211000 */
[----:B------:R4:W-:Y:S07]  /*2110*/  UTMALDG.3D.2CTA [UR8], [UR40], desc[UR38] ;  /* 0x00002608280075b4 */ /* 0x0009ee0008211000 */
[----:B----4-:R-:W-:Y:S05]  /*2120*/  BRA.U UP0, `(.L_x_38) ;  /* 0xfffffffd00247547 */ /* 0x010fea000b83ffff */
.L_x_32:
[----:B-1----:R-:W-:Y:S01]  /*2130*/  LEA R2, R14, UR6, 0x3 ;  /* 0x000000060e027c11 */ /* 0x002fe2000f8e18ff */
[----:B------:R-:W-:Y:S01]  /*2140*/  NOP ;  /* 0x0000000000007918 */ /* 0x000fe20000000000 */
[----:B--2---:R-:W-:Y:S02]  /*2150*/  SHF.L.U32 R3, R12, 0x1f, RZ ;  /* 0x0000001f0c037819 */ /* 0x004fe400000006ff */
[----:B------:R-:W-:Y:S02]  /*2160*/  LEA R4, R14, UR6, 0x4 ;  /* 0x000000060e047c11 */ /* 0x000fe4000f8e20ff */
[----:B------:R-:W1:Y:S02]  /*2170*/  SYNCS.PHASECHK.TRANS64.TRYWAIT P0, [R2+URZ+0xa0], R3 ;  /* 0x0000a003020075a7 */ /* 0x000e6400080011ff */
[----:B-1----:R-:W-:Y:S05]  /*2180*/  @!P0 BRA `(.L_x_39) ;  /* 0x0000006800d88947 */ /* 0x002fea0003800000 */
.L_x_153:
[----:B------:R-:W2:Y:S01]  /*2190*/  LDS.128 R4, [R4+0x130] ;  /* 0x0001300004047984 */ /* 0x000ea20000000c00 */
[----:B------:R-:W-:Y:S01]  /*21a0*/  ISETP.GE.AND P0, PT, R26, 0x1, PT ;  /* 0x000000011a00780c */ /* 0x000fe20003f06270 */
[----:B-1----:R-:W-:Y:S01]  /*21b0*/  VIADD R2, R2, 0xb0 ;  /* 0x000000b002027836 */ /* 0x002fe20000000000 */
[----:B------:R-:W-:Y:S01]  /*21c0*/  @!PT LDS RZ, [RZ] ;  /* 0x00000000fffff984 */ /* 0x000fe20000000800 */
[----:B------:R-:W-:Y:S01]  /*21d0*/  @!PT LDS RZ, [RZ] ;  /* 0x00000000fffff984 */ /* 0x000fe20000000800 */
[----:B------:R-:W-:Y:S01]  /*21e0*/  @!PT LDS RZ, [RZ] ;  /* 0x00000000fffff984 */ /* 0x000fe20000000800 */
[----:B------:R-:W-:Y:S01]  /*21f0*/  @!PT LDS RZ, [RZ] ;  /* 0x00000000fffff984 */ /* 0x000fe20000000800 */
[----:B------:R1:W-:Y:S06]  /*2200*/  MEMBAR.ALL.CTA ;  /* 0x0000000000007992 */ /* 0x0003ec0000008000 */
[----:B-1----:R-:W1:Y:S01]  /*2210*/  FENCE.VIEW.ASYNC.S ;  /* 0x00000000000073c6 */ /* 0x002e620000000000 */
[----:B------:R-:W-:-:S04]  /*2220*/  PRMT R2, RZ, 0x654, R2 ;  /* 0x00000654ff027816 */ /* 0x000fc80000000002 */
[----:B-1----:R1:W-:Y:S01]  /*2230*/  SYNCS.ARRIVE.TRANS64.RED.A1T0 RZ, [R2+URZ], RZ ;  /* 0x000000ff02ff79a7 */ /* 0x0023e200081004ff */
[----:B--2---:R-:W-:-:S13]  /*2240*/  LOP3.LUT P2, RZ, R6, 0x1, RZ, 0xc0, !PT ;  /* 0x0000000106ff7812 */ /* 0x004fda000784c0ff */
[----:B------:R-:W-:Y:S01]  /*2250*/  @P2 SHF.R.U32.HI R3, RZ, 0x10, R5 ;  /* 0x00000010ff032819 */ /* 0x000fe20000011605 */
[----:B------:R-:W-:Y:S01]  /*2260*/  VOTEU.ANY UP0, P2 ;  /* 0x0000000000ff7886 */ /* 0x000fe20001000100 */
[----:B------:R-:W-:Y:S02]  /*2270*/  @P2 MOV R13, R4 ;  /* 0x00000004000d2202 */ /* 0x000fe40000000f00 */
[----:B------:R-:W-:Y:S02]  /*2280*/  @P2 R2UR.BROADCAST UR8, R3 ;  /* 0x00000000030822ca */ /* 0x000fe400008e0000 */
[----:B------:R-:W-:-:S11]  /*2290*/  @P2 LOP3.LUT R11, R5, 0xffff, RZ, 0xc0, !PT ;  /* 0x0000ffff050b2812 */ /* 0x000fd600078ec0ff */
[----:B------:R-:W-:Y:S01]  /*22a0*/  @UP0 UMOV UR36, UR8 ;  /* 0x0000000800240c82 */ /* 0x000fe20008000000 */
[----:B-1----:R-:W-:Y:S05]  /*22b0*/  @!P0 BRA `(.L_x_40) ;  /* 0x0000000000b88947 */ /* 0x002fea0003800000 */
[----:B------:R-:W3:Y:S01]  /*22c0*/  LDC.64 R4, c[0x0][0xb18] ;  /* 0x0002c600ff047b82 */ /* 0x000ee20000000a00 */
[----:B------:R-:W-:-:S07]  /*22d0*/  ISETP.NE.AND P3, PT, R26, 0x1, PT ;  /* 0x000000011a00780c */ /* 0x000fce0003f65270 */
[----:B------:R-:W1:Y:S08]  /*22e0*/  LDC.64 R6, c[0x0][0xb10] ;  /* 0x0002c400ff067b82 */ /* 0x000e700000000a00 */
[----:B------:R-:W2:Y:S08]  /*22f0*/  LDC R17, c[0x0][0xb20] ;  /* 0x0002c800ff117b82 */ /* 0x000eb00000000800 */
[----:B------:R-:W4:Y:S01]  /*2300*/  LDC R18, c[0x0][0xb0c] ;  /* 0x0002c300ff127b82 */ /* 0x000f220000000800 */
[----:B---3--:R-:W-:Y:S01]  /*2310*/  IMAD.HI.U32 R22, R0, R5, RZ ;  /* 0x0000000500167227 */ /* 0x008fe200078e00ff */
[----:B------:R-:W-:-:S06]  /*2320*/  ISETP.NE.AND P0, PT, R4, 0x1, PT ;  /* 0x000000010400780c */ /* 0x000fcc0003f05270 */
[----:B------:R-:W3:Y:S01]  /*2330*/  LDC.64 R2, c[0x0][0xb28] ;  /* 0x0002ca00ff027b82 */ /* 0x000ee20000000a00 */
[----:B-1----:R-:W-:-:S04]  /*2340*/  IMAD.HI.U32 R20, R9, R6, RZ ;  /* 0x0000000609147227 */ /* 0x002fc800078e00ff */
[----:B------:R-:W-:Y:S01]  /*2350*/  IMAD.HI.U32 R24, R13, R6, RZ ;  /* 0x000000060d187227 */ /* 0x000fe200078e00ff */
[----:B------:R-:W-:Y:S02]  /*2360*/  SHF.R.U32.HI R20, RZ, R7, R20 ;  /* 0x00000007ff147219 */ /* 0x000fe40000011614 */
[----:B--2---:R-:W-:Y:S01]  /*2370*/  SHF.R.U32.HI R19, RZ, R17, R22 ;  /* 0x00000011ff137219 */ /* 0x004fe20000011616 */
[----:B------:R-:W-:Y:S01]  /*2380*/  IMAD.HI.U32 R22, R11, R5, RZ ;  /* 0x000000050b167227 */ /* 0x000fe200078e00ff */
[----:B------:R-:W-:Y:S02]  /*2390*/  SHF.R.U32.HI R24, RZ, R7, R24 ;  /* 0x00000007ff187219 */ /* 0x000fe40000011618 */
[----:B------:R-:W-:Y:S02]  /*23a0*/  SEL R19, R0, R19, !P0 ;  /* 0x0000001300137207 */ /* 0x000fe40004000000 */
[----:B------:R-:W-:Y:S02]  /*23b0*/  SHF.R.U32.HI R22, RZ, R17, R22 ;  /* 0x00000011ff167219 */ /* 0x000fe40000011616 */
[----:B----4-:R-:W-:-:S02]  /*23c0*/  ISETP.NE.AND P1, PT, R18, 0x1, PT ;  /* 0x000000011200780c */ /* 0x010fc40003f25270 */
[----:B------:R-:W-:Y:S02]  /*23d0*/  SEL R5, R11, R22, !P0 ;  /* 0x000000160b057207 */ /* 0x000fe40004000000 */
[----:B------:R-:W-:Y:S02]  /*23e0*/  SEL R21, R9, R20, !P1 ;  /* 0x0000001409157207 */ /* 0x000fe40004800000 */
[----:B------:R-:W-:Y:S01]  /*23f0*/  SEL R7, R13, R24, !P1 ;  /* 0x000000180d077207 */ /* 0x000fe20004800000 */
[----:B---3--:R-:W-:Y:S01]  /*2400*/  IMAD.HI.U32 R20, R19, R2, RZ ;  /* 0x0000000213147227 */ /* 0x008fe200078e00ff */
[----:B------:R-:W-:-:S03]  /*2410*/  IADD3 R17, PT, PT, -R5, RZ, RZ ;  /* 0x000000ff05117210 */ /* 0x000fc60007ffe1ff */
        /* <DEDUP_REMOVED lines=11> */
[----:B------:R-:W-:-:S04]  /*24d0*/  @!P0 IMAD.HI.U32 R20, R7, R2, RZ ;  /* 0x0000000207148227 */ /* 0x000fc800078e00ff */
[----:B------:R-:W-:Y:S01]  /*24e0*/  IMAD.MOV R2, RZ, RZ, -R6 ;  /* 0x000000ffff027224 */ /* 0x000fe200078e0a06 */
[----:B------:R-:W-:-:S03]  /*24f0*/  @!P0 SHF.R.U32.HI R20, RZ, R3, R20 ;  /* 0x00000003ff148219 */ /* 0x000fc60000011614 */
[----:B------:R-:W-:Y:S01]  /*2500*/  IMAD R2, R26, R2, R5 ;  /* 0x000000021a027224 */ /* 0x000fe200078e0205 */
        /* <DEDUP_REMOVED lines=9> */
.L_x_40:
[----:B------:R-:W1:Y:S02]  /*25a0*/  LDCU UR8, c[0x0][0xb30] ;  /* 0x00016600ff0877ac */ /* 0x000e640008000800 */
[----:B-1----:R-:W-:-:S09]  /*25b0*/  UISETP.NE.AND UP0, UPT, UR8, 0x1, UPT ;  /* 0x000000010800788c */ /* 0x002fd2000bf05270 */
[----:B------:R-:W-:Y:S05]  /*25c0*/  BRA.U UP0, `(.L_x_41) ;  /* 0x0000000100407547 */ /* 0x000fea000b800000 */
[----:B------:R-:W1:Y:S08]  /*25d0*/  LDC.64 R4, c[0x0][0xb10] ;  /* 0x0002c400ff047b82 */ /* 0x000e700000000a00 */
[----:B------:R-:W2:Y:S08]  /*25e0*/  LDC.64 R2, c[0x0][0xb18] ;  /* 0x0002c600ff027b82 */ /* 0x000eb00000000a00 */
[----:B------:R-:W4:Y:S08]  /*25f0*/  LDC R6, c[0x0][0xb20] ;  /* 0x0002c800ff067b82 */ /* 0x000f300000000800 */
[----:B------:R-:W3:Y:S01]  /*2600*/  LDC R18, c[0x0][0xb0c] ;  /* 0x0002c300ff127b82 */ /* 0x000ee20000000800 */
[----:B-1----:R-:W-:-:S05]  /*2610*/  IMAD.HI.U32 R4, R13, R4, RZ ;  /* 0x000000040d047227 */ /* 0x002fca00078e00ff */
[----:B------:R-:W-:Y:S01]  /*2620*/  SHF.R.U32.HI R4, RZ, R5, R4 ;  /* 0x00000005ff047219 */ /* 0x000fe20000011604 */
[----:B--2---:R-:W-:Y:S01]  /*2630*/  IMAD.HI.U32 R3, R11, R3, RZ ;  /* 0x000000030b037227 */ /* 0x004fe200078e00ff */
[----:B------:R-:W-:-:S04]  /*2640*/  ISETP.NE.AND P0, PT, R2, 0x1, PT ;  /* 0x000000010200780c */ /* 0x000fc80003f05270 */
[----:B----4-:R-:W-:-:S04]  /*2650*/  SHF.R.U32.HI R6, RZ, R6, R3 ;  /* 0x00000006ff067219 */ /* 0x010fc80000011603 */
[----:B------:R-:W-:Y:S02]  /*2660*/  SEL R3, R11, R6, !P0 ;  /* 0x000000060b037207 */ /* 0x000fe40004000000 */
[----:B---3--:R-:W-:-:S04]  /*2670*/  ISETP.NE.AND P1, PT, R18, 0x1, PT ;  /* 0x000000011200780c */ /* 0x008fc80003f25270 */
[----:B------:R-:W-:-:S05]  /*2680*/  SEL R4, R13, R4, !P1 ;  /* 0x000000040d047207 */ /* 0x000fca0004800000 */
[----:B------:R-:W-:Y:S02]  /*2690*/  IMAD.IADD R5, R3, 0x1, -R4 ;  /* 0x0000000103057824 */ /* 0x000fe400078e0a04 */
[----:B------:R-:W-:Y:S02]  /*26a0*/  IMAD.IADD R3, R4, 0x1, -R3 ;  /* 0x0000000104037824 */ /* 0x000fe400078e0a03 */
[----:B------:R-:W-:Y:S02]  /*26b0*/  IMAD R13, R5, R18, R13 ;  /* 0x00000012050d7224 */ /* 0x000fe400078e020d */
[----:B------:R-:W-:-:S07]  /*26c0*/  IMAD R11, R3, R2, R11 ;  /* 0x00000002030b7224 */ /* 0x000fce00078e020b */
.L_x_41:
[----:B------:R-:W-:Y:S01]  /*26d0*/  VIADD R14, R14, 0x1 ;  /* 0x000000010e0e7836 */ /* 0x000fe20000000000 */
[----:B------:R-:W-:Y:S01]  /*26e0*/  PLOP3.LUT P1, PT, PT, PT, PT, 0x80, 0x8 ;  /* 0x000000000008781c */ /* 0x000fe20003f2f070 */
[----:B------:R-:W-:Y:S02]  /*26f0*/  IMAD.IADD R21, R13, 0x1, R60 ;  /* 0x000000010d157824 */ /* 0x000fe400078e023c */
[----:B------:R-:W-:Y:S01]  /*2700*/  IMAD.IADD R20, R11, 0x1, R58 ;  /* 0x000000010b147824 */ /* 0x000fe200078e023a */
[----:B------:R-:W-:-:S04]  /*2710*/  ISETP.NE.AND P0, PT, R14, 0x2, PT ;  /* 0x000000020e00780c */ /* 0x000fc80003f05270 */
[----:B------:R-:W-:Y:S02]  /*2720*/  SEL R3, RZ, 0x1, P0 ;  /* 0x00000001ff037807 */ /* 0x000fe40000000000 */
[----:B------:R-:W-:Y:S02]  /*2730*/  SEL R14, R14, RZ, P0 ;  /* 0x000000ff0e0e7207 */ /* 0x000fe40000000000 */
[----:B------:R-:W-:Y:S01]  /*2740*/  LOP3.LUT R12, R12, R3, RZ, 0x3c, !PT ;  /* 0x000000030c0c7212 */ /* 0x000fe200078e3cff */
[----:B------:R-:W-:Y:S06]  /*2750*/  @P2 BRA `(.L_x_42) ;  /* 0xfffffff0000c2947 */ /* 0x000fec000383ffff */
[----:B------:R-:W-:Y:S01]  /*2760*/  UIADD3 UR6, UPT, UPT, UR6, 0x28, URZ ;  /* 0x0000002806067890 */ /* 0x000fe2000fffe0ff */
[----:B------:R-:W-:-:S03]  /*2770*/  SHF.L.U32 R3, R15, 0x1f, RZ ;  /* 0x0000001f0f037819 */ /* 0x000fc600000006ff */
[----:B------:R-:W-:-:S09]  /*2780*/  ULEA UR4, UR23, UR6, 0x3 ;  /* 0x0000000617047291 */ /* 0x000fd2000f8e18ff */
[----:B------:R-:W1:Y:S02]  /*2790*/  SYNCS.PHASECHK.TRANS64.TRYWAIT P0, [UR4], R3 ;  /* 0x00000003ff0075a7 */ /* 0x000e640008001104 */
[----:B-1----:R-:W-:Y:S05]  /*27a0*/  @!P0 BRA `(.L_x_43) ;  /* 0x0000006400648947 */ /* 0x002fea0003800000 */
.L_x_155:
[----:B------:R-:W-:-:S04]  /*27b0*/  UIADD3 UR5, UPT, UPT, UR23, 0x1, URZ ;  /* 0x0000000117057890 */ /* 0x000fc8000fffe0ff */
[----:B------:R-:W-:-:S04]  /*27c0*/  UISETP.NE.AND UP0, UPT, UR5, 0x5, UPT ;  /* 0x000000050500788c */ /* 0x000fc8000bf05270 */
[----:B------:R-:W-:Y:S02]  /*27d0*/  USEL UR7, URZ, 0x1, UP0 ;  /* 0x00000001ff077887 */ /* 0x000fe40008000000 */
[----:B------:R-:W-:-:S04]  /*27e0*/  USEL UR5, UR5, URZ, UP0 ;  /* 0x000000ff05057287 */ /* 0x000fc80008000000 */
[----:B------:R-:W-:Y:S01]  /*27f0*/  ULEA UR4, UR5, UR6, 0x3 ;  /* 0x0000000605047291 */ /* 0x000fe2000f8e18ff */
[----:B------:R-:W-:-:S04]  /*2800*/  LOP3.LUT R2, R15, UR7, RZ, 0x3c, !PT ;  /* 0x000000070f027c12 */ /* 0x000fc8000f8e3cff */
[----:B-1----:R-:W-:-:S04]  /*2810*/  SHF.L.U32 R3, R2, 0x1f, RZ ;  /* 0x0000001f02037819 */ /* 0x002fc800000006ff */
[----:B------:R-:W1:Y:S02]  /*2820*/  SYNCS.PHASECHK.TRANS64.TRYWAIT P0, [UR4], R3 ;  /* 0x00000003ff0075a7 */ /* 0x000e640008001104 */
[----:B-1----:R-:W-:Y:S05]  /*2830*/  @!P0 BRA `(.L_x_44) ;  /* 0x0000006400588947 */ /* 0x002fea0003800000 */
.L_x_157:
        /* <DEDUP_REMOVED lines=9> */
.L_x_159:
        /* <DEDUP_REMOVED lines=9> */
.L_x_161:
[----:B------:R-:W-:-:S04]  /*2960*/  UIADD3 UR5, UPT, UPT, UR5, 0x1, URZ ;  /* 0x0000000105057890 */ /* 0x000fc8000fffe0ff */
[----:B------:R-:W-:-:S04]  /*2970*/  UISETP.NE.AND UP0, UPT, UR5, 0x5, UPT ;  /* 0x000000050500788c */ /* 0x000fc8000bf05270 */
[----:B------:R-:W-:Y:S02]  /*2980*/  USEL UR4, URZ, 0x1, UP0 ;  /* 0x00000001ff047887 */ /* 0x000fe40008000000 */
[----:B------:R-:W-:-:S04]  /*2990*/  USEL UR5, UR5, URZ, UP0 ;  /* 0x000000ff05057287 */ /* 0x000fc80008000000 */
[----:B------:R-:W-:Y:S01]  /*29a0*/  ULEA UR5, UR5, UR6, 0x3 ;  /* 0x0000000605057291 */ /* 0x000fe2000f8e18ff */
[----:B-1----:R-:W-:-:S04]  /*29b0*/  LOP3.LUT R3, R2, UR4, RZ, 0x3c, !PT ;  /* 0x0000000402037c12 */ /* 0x002fc8000f8e3cff */
[----:B------:R-:W-:Y:S01]  /*29c0*/  SHF.L.U32 R3, R3, 0x1f, RZ ;  /* 0x0000001f03037819 */ /* 0x000fe200000006ff */
[----:B---3--:R-:W-:-:S07]  /*29d0*/  IMAD.U32 R0, RZ, RZ, UR5 ;  /* 0x00000005ff007e24 */ /* 0x008fce000f8e00ff */
.L_x_47:
[----:B-1----:R1:W2:Y:S02]  /*29e0*/  SYNCS.PHASECHK.TRANS64.TRYWAIT P0, [R0+URZ], R3 ;  /* 0x00000003000075a7 */ /* 0x0022a400080011ff */
[----:B--2---:R-:W-:Y:S05]  /*29f0*/  @!P0 NANOSLEEP.SYNCS 0x989680 ;  /* 0x009896800000895d */ /* 0x004fea0003900000 */
[----:B------:R-:W2:Y:S02]  /*2a00*/  @!P0 SYNCS.PHASECHK.TRANS64 P0, [R0+URZ], R3 ;  /* 0x00000003000085a7 */ /* 0x000ea400080010ff */
[----:B--2---:R-:W-:Y:S05]  /*2a10*/  @P0 EXIT ;  /* 0x000000000000094d */ /* 0x004fea0003800000 */
[----:B------:R-:W-:Y:S05]  /*2a20*/  BRA `(.L_x_47) ;  /* 0xfffffffc00ec7947 */ /* 0x000fea000383ffff */
.L_x_22:
[----:B------:R-:W-:-:S04]  /*2a30*/  UISETP.NE.AND UP1, UPT, UR37, URZ, UPT ;  /* 0x000000ff2500728c */ /* 0x000fc8000bf25270 */
[----:B------:R-:W-:-:S09]  /*2a40*/  UISETP.NE.OR UP1, UPT, UR10, 0x1, UP1 ;  /* 0x000000010a00788c */ /* 0x000fd20008f25670 */
[----:B------:R-:W-:Y:S05]  /*2a50*/  BRA.U UP1, `(.L_x_48) ;  /* 0x00000005014c7547 */ /* 0x000fea000b800000 */
[----:B------:R-:W-:Y:S01]  /*2a60*/  HFMA2 R11, -RZ, RZ, 0, 0 ;  /* 0x00000000ff0b7431 */ /* 0x000fe200000001ff */
[----:B------:R-:W-:Y:S01]  /*2a70*/  ISETP.GE.U32.AND P2, PT, R10, 0x2, PT ;  /* 0x000000020a00780c */ /* 0x000fe20003f46070 */
[----:B------:R-:W-:Y:S01]  /*2a80*/  IMAD.MOV.U32 R12, RZ, RZ, 0x1 ;  /* 0x00000001ff0c7424 */ /* 0x000fe200078e00ff */
[----:B------:R-:W-:Y:S01]  /*2a90*/  CS2R R8, SRZ ;  /* 0x0000000000087805 */ /* 0x000fe2000001ff00 */
[----:B------:R-:W-:Y:S01]  /*2aa0*/  IMAD.MOV.U32 R3, RZ, RZ, RZ ;  /* 0x000000ffff037224 */ /* 0x000fe200078e00ff */
[----:B------:R-:W-:Y:S01]  /*2ab0*/  UMOV UR4, 0x400 ;  /* 0x0000040000047882 */ /* 0x000fe20000000000 */
[----:B------:R-:W-:Y:S01]  /*2ac0*/  UMOV UR6, URZ ;  /* 0x000000ff00067c82 */ /* 0x000fe20008000000 */
[----:B------:R-:W-:-:S12]  /*2ad0*/  ULEA UR37, UR37, UR4, 0x18 ;  /* 0x0000000425257291 */ /* 0x000fd8000f8ec0ff */
.L_x_52:
[----:B------:R-:W-:Y:S02]  /*2ae0*/  LEA R0, R3, UR37, 0x3 ;  /* 0x0000002503007c11 */ /* 0x000fe4000f8e18ff */
[----:B------:R-:W-:-:S03]  /*2af0*/  SHF.L.U32 R5, R8, 0x1f, RZ ;  /* 0x0000001f08057819 */ /* 0x000fc600000006ff */
[----:B------:R-:W-:Y:S01]  /*2b00*/  VIADD R4, R0, 0x110 ;  /* 0x0000011000047836 */ /* 0x000fe20000000000 */
[----:B------:R-:W1:Y:S02]  /*2b10*/  SYNCS.PHASECHK.TRANS64.TRYWAIT P0, [R0+URZ+0x100], R5 ;  /* 0x00010005000075a7 */ /* 0x000e6400080011ff */
[----:B-1----:R-:W-:Y:S05]  /*2b20*/  @!P0 BRA `(.L_x_49) ;  /* 0x0000006000e48947 */ /* 0x002fea0003800000 */
.L_x_162:
[----:B------:R-:W-:Y:S01]  /*2b30*/  ULEA UR5, UR6, UR37, 0x3 ;  /* 0x0000002506057291 */ /* 0x000fe2000f8e18ff */
[----:B------:R-:W-:Y:S01]  /*2b40*/  PRMT R4, RZ, 0x654, R4 ;  /* 0x00000654ff047816 */ /* 0x000fe20000000004 */
[----:B-1----:R-:W-:Y:S01]  /*2b50*/  @!P2 IMAD.MOV.U32 R5, RZ, RZ, 0x10 ;  /* 0x00000010ff05a424 */ /* 0x002fe200078e00ff */
[----:B------:R-:W-:Y:S01]  /*2b60*/  SHF.L.U32 R7, R12, 0x1f, RZ ;  /* 0x0000001f0c077819 */ /* 0x000fe200000006ff */
[----:B------:R-:W-:Y:S01]  /*2b70*/  UIADD3 UR4, UPT, UPT, UR5, 0xa0, URZ ;  /* 0x000000a005047890 */ /* 0x000fe2000fffe0ff */
[----:B------:R1:W-:Y:S05]  /*2b80*/  SYNCS.ARRIVE.TRANS64.RED.A1T0 RZ, [R4+URZ], RZ ;  /* 0x000000ff04ff79a7 */ /* 0x0003ea00081004ff */
[----:B------:R-:W-:Y:S01]  /*2b90*/  IMAD.U32 R13, RZ, RZ, UR4 ;  /* 0x00000004ff0d7e24 */ /* 0x000fe2000f8e00ff */
[----:B------:R-:W2:Y:S04]  /*2ba0*/  SYNCS.PHASECHK.TRANS64.TRYWAIT P0, [UR5+0xb0], R7 ;  /* 0x0000b007ff0075a7 */ /* 0x000ea80008001105 */
[----:B------:R-:W-:Y:S01]  /*2bb0*/  PRMT R13, R10, 0x654, R13 ;  /* 0x000006540a0d7816 */ /* 0x000fe2000000000d */
[----:B-12---:R-:W-:Y:S06]  /*2bc0*/  @!P0 BRA `(.L_x_50) ;  /* 0x0000006000d08947 */ /* 0x006fec0003800000 */
.L_x_164:
[----:B------:R-:W-:Y:S01]  /*2bd0*/  ULEA UR4, UR6, UR37, 0x4 ;  /* 0x0000002506047291 */ /* 0x000fe2000f8e20ff */
[----:B------:R-:W-:Y:S01]  /*2be0*/  SEL R2, R13, R2, !P2 ;  /* 0x000000020d027207 */ /* 0x000fe20005000000 */
[----:B------:R-:W-:Y:S01]  /*2bf0*/  UIADD3 UR5, UPT, UPT, UR5, 0xa0, URZ ;  /* 0x000000a005057890 */ /* 0x000fe2000fffe0ff */
[----:B-1----:R-:W-:Y:S01]  /*2c00*/  LEA R0, R11, UR37, 0x3 ;  /* 0x000000250b007c11 */ /* 0x002fe2000f8e18ff */
[----:B------:R-:W-:Y:S01]  /*2c10*/  UIADD3 UR4, UPT, UPT, UR4, 0x130, URZ ;  /* 0x0000013004047890 */ /* 0x000fe2000fffe0ff */
[----:B------:R1:W-:Y:S01]  /*2c20*/  @!P2 SYNCS.ARRIVE.TRANS64.RED RZ, [R2+URZ], R5 ;  /* 0x0000000502ffa9a7 */ /* 0x0003e200080004ff */
[----:B------:R-:W-:Y:S01]  /*2c30*/  UIADD3 UR6, UPT, UPT, UR6, 0x1, URZ ;  /* 0x0000000106067890 */ /* 0x000fe2000fffe0ff */
[----:B------:R-:W-:-:S03]  /*2c40*/  VIADD R3, R3, 0x1 ;  /* 0x0000000103037836 */ /* 0x000fc60000000000 */
[----:B------:R-:W-:Y:S02]  /*2c50*/  UISETP.NE.AND UP0, UPT, UR6, 0x2, UPT ;  /* 0x000000020600788c */ /* 0x000fe4000bf05270 */
[----:B------:R-:W-:Y:S01]  /*2c60*/  ISETP.NE.AND P0, PT, R3, 0x2, PT ;  /* 0x000000020300780c */ /* 0x000fe20003f05270 */
[----:B------:R-:W-:Y:S06]  /*2c70*/  UGETNEXTWORKID.BROADCAST [UR4], [UR5] ;  /* 0x00000000040073ca */ /* 0x000fec0008000100 */
[----:B------:R-:W-:Y:S02]  /*2c80*/  USEL UR4, URZ, 0x1, UP0 ;  /* 0x00000001ff047887 */ /* 0x000fe40008000000 */
[----:B------:R-:W-:-:S04]  /*2c90*/  USEL UR6, UR6, URZ, UP0 ;  /* 0x000000ff06067287 */ /* 0x000fc80008000000 */
[----:B------:R-:W-:Y:S02]  /*2ca0*/  LOP3.LUT R12, R12, UR4, RZ, 0x3c, !PT ;  /* 0x000000040c0c7c12 */ /* 0x000fe4000f8e3cff */
[----:B-1----:R-:W-:-:S04]  /*2cb0*/  SHF.L.U32 R5, R9, 0x1f, RZ ;  /* 0x0000001f09057819 */ /* 0x002fc800000006ff */
[----:B------:R-:W1:Y:S02]  /*2cc0*/  SYNCS.PHASECHK.TRANS64.TRYWAIT P1, [R0+URZ+0xa0], R5 ;  /* 0x0000a005000075a7 */ /* 0x000e6400080211ff */
[----:B-1----:R-:W-:Y:S05]  /*2cd0*/  @!P1 BRA `(.L_x_51) ;  /* 0x0000006000a49947 */ /* 0x002fea0003800000 */
.L_x_165:
[----:B------:R-:W-:Y:S01]  /*2ce0*/  LEA R4, R11, UR37, 0x4 ;  /* 0x000000250b047c11 */ /* 0x000fe2000f8e20ff */
[----:B-1----:R-:W-:Y:S01]  /*2cf0*/  VIADD R0, R0, 0xb0 ;  /* 0x000000b000007836 */ /* 0x002fe20000000000 */
[----:B------:R-:W-:Y:S01]  /*2d00*/  SEL R3, R3, RZ, P0 ;  /* 0x000000ff03037207 */ /* 0x000fe20000000000 */
[----:B------:R-:W-:-:S03]  /*2d10*/  VIADD R11, R11, 0x1 ;  /* 0x000000010b0b7836 */ /* 0x000fc60000000000 */
[----:B------:R-:W1:Y:S01]  /*2d20*/  LDS.128 R4, [R4+0x130] ;  /* 0x0001300004047984 */ /* 0x000e620000000c00 */
[----:B------:R-:W-:Y:S02]  /*2d30*/  PRMT R0, RZ, 0x654, R0 ;  /* 0x00000654ff007816 */ /* 0x000fe40000000000 */
[C---:B------:R-:W-:Y:S01]  /*2d40*/  ISETP.NE.AND P1, PT, R11.reuse, 0x2, PT ;  /* 0x000000020b00780c */ /* 0x040fe20003f25270 */
[----:B------:R-:W-:Y:S01]  /*2d50*/  @!PT LDS RZ, [RZ] ;  /* 0x00000000fffff984 */ /* 0x000fe20000000800 */
[----:B------:R-:W-:Y:S01]  /*2d60*/  @!PT LDS RZ, [RZ] ;  /* 0x00000000fffff984 */ /* 0x000fe20000000800 */
[----:B------:R-:W-:Y:S01]  /*2d70*/  @!PT LDS RZ, [RZ] ;  /* 0x00000000fffff984 */ /* 0x000fe20000000800 */
[----:B------:R-:W-:Y:S01]  /*2d80*/  @!PT LDS RZ, [RZ] ;  /* 0x00000000fffff984 */ /* 0x000fe20000000800 */
[----:B------:R2:W-:Y:S06]  /*2d90*/  MEMBAR.ALL.CTA ;  /* 0x0000000000007992 */ /* 0x0005ec0000008000 */
[----:B--2---:R-:W2:Y:S01]  /*2da0*/  FENCE.VIEW.ASYNC.S ;  /* 0x00000000000073c6 */ /* 0x004ea20000000000 */
[----:B------:R-:W-:Y:S01]  /*2db0*/  SEL R11, R11, RZ, P1 ;  /* 0x000000ff0b0b7207 */ /* 0x000fe20000800000 */
[----:B--2---:R2:W-:Y:S01]  /*2dc0*/  SYNCS.ARRIVE.TRANS64.RED.A1T0 RZ, [R0+URZ], RZ ;  /* 0x000000ff00ff79a7 */ /* 0x0045e200081004ff */
[----:B-1----:R-:W-:-:S02]  /*2dd0*/  LOP3.LUT P3, RZ, R6, 0x1, RZ, 0xc0, !PT ;  /* 0x0000000106ff7812 */ /* 0x002fc4000786c0ff */
[----:B------:R-:W-:-:S04]  /*2de0*/  SEL R5, RZ, 0x1, P0 ;  /* 0x00000001ff057807 */ /* 0x000fc80000000000 */
[----:B------:R-:W-:Y:S02]  /*2df0*/  LOP3.LUT R8, R8, R5, RZ, 0x3c, !PT ;  /* 0x0000000508087212 */ /* 0x000fe400078e3cff */
[----:B--2---:R-:W-:-:S04]  /*2e00*/  SEL R0, RZ, 0x1, P1 ;  /* 0x00000001ff007807 */ /* 0x004fc80000800000 */
[----:B------:R-:W-:Y:S01]  /*2e10*/  LOP3.LUT R9, R9, R0, RZ, 0x3c, !PT ;  /* 0x0000000009097212 */ /* 0x000fe200078e3cff */
[----:B------:R-:W-:Y:S06]  /*2e20*/  @P3 BRA `(.L_x_52) ;  /* 0xfffffffc002c3947 */ /* 0x000fec000383ffff */
[----:B------:R-:W-:Y:S01]  /*2e30*/  ULEA UR5, UR6, UR37, 0x3 ;  /* 0x0000002506057291 */ /* 0x000fe2000f8e18ff */
[----:B------:R-:W-:-:S08]  /*2e40*/  SHF.L.U32 R3, R12, 0x1f, RZ ;  /* 0x0000001f0c037819 */ /* 0x000fd000000006ff */
[----:B------:R-:W1:Y:S02]  /*2e50*/  SYNCS.PHASECHK.TRANS64 P0, [UR5+0xb0], R3 ;  /* 0x0000b003ff0075a7 */ /* 0x000e640008001005 */
[----:B-1----:R-:W-:Y:S05]  /*2e60*/  @P0 BRA `(.L_x_53) ;  /* 0x0000000000080947 */ /* 0x002fea0003800000 */
[----:B------:R-:W1:Y:S02]  /*2e70*/  SYNCS.PHASECHK.TRANS64.TRYWAIT P0, [UR5+0xb0], R3 ;  /* 0x0000b003ff0075a7 */ /* 0x000e640008001105 */
[----:B-1----:R-:W-:Y:S05]  /*2e80*/  @!P0 BRA `(.L_x_54) ;  /* 0x00000060004c8947 */ /* 0x002fea0003800000 */
.L_x_53:
[----:B------:R-:W-:-:S04]  /*2e90*/  UIADD3 UR4, UPT, UPT, UR6, 0x1, URZ ;  /* 0x0000000106047890 */ /* 0x000fc8000fffe0ff */
[----:B------:R-:W-:-:S04]  /*2ea0*/  UISETP.NE.AND UP0, UPT, UR4, 0x2, UPT ;  /* 0x000000020400788c */ /* 0x000fc8000bf05270 */
[----:B------:R-:W-:Y:S02]  /*2eb0*/  USEL UR7, URZ, 0x1, UP0 ;  /* 0x00000001ff077887 */ /* 0x000fe40008000000 */
[----:B------:R-:W-:-:S04]  /*2ec0*/  USEL UR4, UR4, URZ, UP0 ;  /* 0x000000ff04047287 */ /* 0x000fc80008000000 */
[----:B------:R-:W-:Y:S01]  /*2ed0*/  ULEA UR4, UR4, UR37, 0x3 ;  /* 0x0000002504047291 */ /* 0x000fe2000f8e18ff */
[----:B-1----:R-:W-:-:S04]  /*2ee0*/  LOP3.LUT R3, R12, UR7, RZ, 0x3c, !PT ;  /* 0x000000070c037c12 */ /* 0x002fc8000f8e3cff */
[----:B------:R-:W-:-:S04]  /*2ef0*/  SHF.L.U32 R0, R3, 0x1f, RZ ;  /* 0x0000001f03007819 */ /* 0x000fc800000006ff */
[----:B------:R-:W1:Y:S02]  /*2f00*/  SYNCS.PHASECHK.TRANS64 P0, [UR4+0xb0], R0 ;  /* 0x0000b000ff0075a7 */ /* 0x000e640008001004 */
[----:B-1----:R-:W-:Y:S05]  /*2f10*/  @P0 EXIT ;  /* 0x000000000000094d */ /* 0x002fea0003800000 */
[----:B------:R-:W-:Y:S02]  /*2f20*/  SHF.L.U32 R3, R3, 0x1f, RZ ;  /* 0x0000001f03037819 */ /* 0x000fe400000006ff */
[----:B------:R-:W-:-:S07]  /*2f30*/  MOV R0, UR4 ;  /* 0x0000000400007c02 */ /* 0x000fce0008000f00 */
.L_x_55:
[----:B-1----:R1:W2:Y:S02]  /*2f40*/  SYNCS.PHASECHK.TRANS64.TRYWAIT P0, [R0+URZ+0xb0], R3 ;  /* 0x0000b003000075a7 */ /* 0x0022a400080011ff */
[----:B--2---:R-:W-:Y:S05]  /*2f50*/  @!P0 NANOSLEEP.SYNCS 0x989680 ;  /* 0x009896800000895d */ /* 0x004fea0003900000 */
[----:B------:R-:W2:Y:S02]  /*2f60*/  @!P0 SYNCS.PHASECHK.TRANS64 P0, [R0+URZ+0xb0], R3 ;  /* 0x0000b003000085a7 */ /* 0x000ea400080010ff */
[----:B--2---:R-:W-:Y:S05]  /*2f70*/  @P0 EXIT ;  /* 0x000000000000094d */ /* 0x004fea0003800000 */
[----:B------:R-:W-:Y:S05]  /*2f80*/  BRA `(.L_x_55) ;  /* 0xfffffffc00ec7947 */ /* 0x000fea000383ffff */
.L_x_48:
[----:B------:R-:W-:Y:S05]  /*2f90*/  BRA.U UP4, `(.L_x_56) ;  /* 0x0000001504487547 */ /* 0x000fea000b800000 */
[----:B------:R-:W-:Y:S01]  /*2fa0*/  UMOV UR6, 0x40 ;  /* 0x0000004000067882 */ /* 0x000fe20000000000 */
[----:B------:R-:W-:Y:S01]  /*2fb0*/  NOP ;  /* 0x0000000000007918 */ /* 0x000fe20000000000 */
[----:B------:R-:W-:Y:S01]  /*2fc0*/  ULEA UR6, UR37, UR6, 0x18 ;  /* 0x0000000625067291 */ /* 0x000fe2000f8ec0ff */
[----:B------:R-:W-:Y:S02]  /*2fd0*/  UMOV UR7, 0x400 ;  /* 0x0000040000077882 */ /* 0x000fe40000000000 */
[----:B------:R-:W-:-:S06]  /*2fe0*/  ULEA UR37, UR37, UR7, 0x18 ;  /* 0x0000000725257291 */ /* 0x000fcc000f8ec0ff */
[----:B------:R-:W1:Y:S02]  /*2ff0*/  LDS.U8 R2, [UR6+0x1c] ;  /* 0x00001c06ff027984 */ /* 0x000e640008000000 */
[----:B-1----:R-:W-:-:S13]  /*3000*/  ISETP.NE.AND P0, PT, R2, RZ, PT ;  /* 0x000000ff0200720c */ /* 0x002fda0003f05270 */
[----:B------:R-:W-:Y:S05]  /*3010*/  @P0 BRA `(.L_x_57) ;  /* 0x0000000400080947 */ /* 0x000fea0003800000 */
[----:B------:R-:W-:Y:S02]  /*3020*/  UISETP.NE.U32.AND UP0, UPT, UR5, 0x1, UPT ;  /* 0x000000010500788c */ /* 0x000fe4000bf05070 */
[----:B------:R-:W-:-:S07]  /*3030*/  UIADD3 UR8, UPT, UPT, UR6, 0x8, URZ ;  /* 0x0000000806087890 */ /* 0x000fce000fffe0ff */
[----:B------:R-:W-:Y:S05]  /*3040*/  BRA.U !UP0, `(.L_x_58) ;  /* 0x00000001089c7547 */ /* 0x000fea000b800000 */
[----:B------:R-:W-:Y:S01]  /*3050*/  ELECT P0, URZ, PT ;  /* 0x0000000000ff782f */ /* 0x000fe20003800000 */
[----:B------:R-:W-:-:S12]  /*3060*/  BSSY B0, `(.L_x_58) ;  /* 0x0000025000007945 */ /* 0x000fd80003800000 */
[----:B------:R-:W-:Y:S05]  /*3070*/  @!P0 BRA `(.L_x_59) ;  /* 0x00000000008c8947 */ /* 0x000fea0003800000 */
[----:B------:R-:W-:-:S05]  /*3080*/  UMOV UR7, 0x10 ;  /* 0x0000001000077882 */ /* 0x000fca0000000000 */
[----:B------:R-:W-:Y:S04]  /*3090*/  DEPBAR.LE SB1, 0x36 ;  /* 0x00009d800000791a */ /* 0x000fe80000000000 */
[----:B------:R-:W1:Y:S02]  /*30a0*/  UTCATOMSWS.2CTA.FIND_AND_SET.ALIGN UP1, UR7, UR7 ;  /* 0x00000007000775e3 */ /* 0x000e640008220800 */
[----:B-1----:R-:W-:Y:S01]  /*30b0*/  MOV R11, UR7 ;  /* 0x00000007000b7c02 */ /* 0x002fe20008000f00 */
[----:B------:R-:W-:Y:S06]  /*30c0*/  BRA.U UP1, `(.L_x_60) ;  /* 0x0000000101187547 */ /* 0x000fec000b800000 */
.L_x_61:
[----:B------:R-:W-:Y:S05]  /*30d0*/  NANOSLEEP 0x64 ;  /* 0x000000640000795d */ /* 0x000fea0003800000 */
[----:B------:R-:W-:-:S05]  /*30e0*/  UMOV UR7, 0x10 ;  /* 0x0000001000077882 */ /* 0x000fca0000000000 */
[----:B------:R-:W-:Y:S04]  /*30f0*/  DEPBAR.LE SB1, 0x36 ;  /* 0x00009d800000791a */ /* 0x000fe80000000000 */
[----:B------:R-:W1:Y:S02]  /*3100*/  UTCATOMSWS.2CTA.FIND_AND_SET.ALIGN UP1, UR7, UR7 ;  /* 0x00000007000775e3 */ /* 0x000e640008220800 */
[----:B-1----:R-:W-:Y:S01]  /*3110*/  MOV R11, UR7 ;  /* 0x00000007000b7c02 */ /* 0x002fe20008000f00 */
[----:B------:R-:W-:Y:S05]  /*3120*/  BRA.U !UP1, `(.L_x_61) ;  /* 0xfffffffd09e87547 */ /* 0x000fea000b83ffff */
.L_x_60:
[----:B------:R-:W1:Y:S01]  /*3130*/  LDS R5, [UR6+0x10] ;  /* 0x00001006ff057984 */ /* 0x000e620008000800 */
[----:B------:R-:W-:Y:S01]  /*3140*/  IMAD.U32 R3, RZ, RZ, UR37 ;  /* 0x00000025ff037e24 */ /* 0x000fe2000f8e00ff */
[----:B------:R-:W-:-:S03]  /*3150*/  MOV R2, UR4 ;  /* 0x0000000400027c02 */ /* 0x000fc60008000f00 */
[----:B------:R-:W-:Y:S01]  /*3160*/  VIADD R3, R3, 0x150 ;  /* 0x0000015003037836 */ /* 0x000fe20000000000 */
[----:B-1----:R-:W-:-:S04]  /*3170*/  SHF.L.U32 R5, R5, 0x1f, RZ ;  /* 0x0000001f05057819 */ /* 0x002fc800000006ff */
[----:B------:R-:W1:Y:S02]  /*3180*/  SYNCS.PHASECHK.TRANS64.TRYWAIT P0, [UR6+0x8], R5 ;  /* 0x00000805ff0075a7 */ /* 0x000e640008001106 */
[----:B-1----:R-:W-:Y:S05]  /*3190*/  @P0 BRA `(.L_x_62) ;  /* 0x0000000000080947 */ /* 0x002fea0003800000 */
[----:B------:R-:W1:Y:S02]  /*31a0*/  SYNCS.PHASECHK.TRANS64.TRYWAIT P0, [UR6+0x8], R5 ;  /* 0x00000805ff0075a7 */ /* 0x000e640008001106 */
[----:B-1----:R-:W-:Y:S05]  /*31b0*/  @!P0 BRA `(.L_x_63) ;  /* 0x0000005c00988947 */ /* 0x002fea0003800000 */
.L_x_62:
[----:B-1----:R-:W-:Y:S01]  /*31c0*/  HFMA2 R4, -RZ, RZ, 0, 5.9604644775390625e-08 ;  /* 0x00000001ff047431 */ /* 0x002fe200000001ff */
[----:B------:R-:W-:Y:S01]  /*31d0*/  UPRMT UR7, UR4, 0x654, UR8 ;  /* 0x0000065404077896 */ /* 0x000fe20008000008 */
[----:B------:R-:W-:Y:S01]  /*31e0*/  IMAD.MOV.U32 R6, RZ, RZ, 0xffff ;  /* 0x0000ffffff067424 */ /* 0x000fe200078e00ff */
[----:B------:R-:W-:Y:S01]  /*31f0*/  PRMT R2, R2, 0x654, R3 ;  /* 0x0000065402027816 */ /* 0x000fe20000000003 */
[----:B------:R-:W-:Y:S02]  /*3200*/  IMAD.MOV.U32 R5, RZ, RZ, 0x4 ;  /* 0x00000004ff057424 */ /* 0x000fe400078e00ff */
[----:B------:R-:W-:Y:S01]  /*3210*/  IMAD.SHL.U32 R9, R11, 0x20, RZ ;  /* 0x000000200b097824 */ /* 0x000fe200078e00ff */
[----:B------:R-:W-:Y:S02]  /*3220*/  MOV R3, UR7 ;  /* 0x0000000700037c02 */ /* 0x000fe40008000f00 */
[-C--:B------:R-:W-:Y:S01]  /*3230*/  SHF.L.U32 R7, R6, R11.reuse, RZ ;  /* 0x0000000b06077219 */ /* 0x080fe200000006ff */
[----:B------:R1:W-:Y:S01]  /*3240*/  SYNCS.ARRIVE.TRANS64.RED RZ, [UR7], R5 ;  /* 0x00000005ffff79a7 */ /* 0x0003e20008000407 */
[----:B------:R-:W-:Y:S01]  /*3250*/  SHF.L.U32 R6, R4, R11, RZ ;  /* 0x0000000b04067219 */ /* 0x000fe200000006ff */
[----:B------:R1:W-:Y:S04]  /*3260*/  STS [UR37+0x150], R9 ;  /* 0x00015009ff007988 */ /* 0x0003e80008000825 */
[----:B------:R1:W-:Y:S04]  /*3270*/  STAS [R2.64], R11 ;  /* 0x0000000b02007dbd */ /* 0x0003e8000c0008ff */
[----:B------:R1:W-:Y:S04]  /*3280*/  ATOMS.OR RZ, [UR6+0x14], R7 ;  /* 0x00001407ffff798c */ /* 0x0003e8000b000006 */
[----:B------:R1:W-:Y:S04]  /*3290*/  ATOMS.OR RZ, [UR6+0x18], R6 ;  /* 0x00001806ffff798c */ /* 0x0003e8000b000006 */
[----:B------:R1:W-:Y:S02]  /*32a0*/  ATOMS.XOR RZ, [UR6+0x10], R4 ;  /* 0x00001004ffff798c */ /* 0x0003e4000b800006 */
.L_x_59:
[----:B------:R-:W-:Y:S05]  /*32b0*/  BSYNC B0 ;  /* 0x0000000000007941 */ /* 0x000fea0003800000 */
.L_x_58:
[----:B------:R-:W-:Y:S05]  /*32c0*/  BRA.U UP0, `(.L_x_64) ;  /* 0x00000001006c7547 */ /* 0x000fea000b800000 */
[----:B------:R-:W-:-:S03]  /*32d0*/  UMOV UR7, 0xffffffff ;  /* 0xffffffff00077882 */ /* 0x000fc60000000000 */
[----:B------:R-:W-:Y:S05]  /*32e0*/  BRA.DIV UR7, `(.L_x_65) ;  /* 0x0000005e07647947 */ /* 0x000fea000b800000 */
[----:B------:R-:W-:-:S13]  /*32f0*/  ELECT P6, URZ, PT ;  /* 0x0000000000ff782f */ /* 0x000fda00038c0000 */
.L_x_169:
[----:B------:R-:W-:Y:S05]  /*3300*/  @!P6 BRA `(.L_x_64) ;  /* 0x00000000005ce947 */ /* 0x000fea0003800000 */
[----:B-1----:R-:W1:Y:S02]  /*3310*/  LDS R3, [UR6+0x10] ;  /* 0x00001006ff037984 */ /* 0x002e640008000800 */
[----:B-1----:R-:W-:-:S04]  /*3320*/  SHF.L.U32 R3, R3, 0x1f, RZ ;  /* 0x0000001f03037819 */ /* 0x002fc800000006ff */
[----:B------:R-:W1:Y:S02]  /*3330*/  SYNCS.PHASECHK.TRANS64.TRYWAIT P0, [UR6+0x8], R3 ;  /* 0x00000803ff0075a7 */ /* 0x000e640008001106 */
[----:B-1----:R-:W-:Y:S05]  /*3340*/  @P0 BRA `(.L_x_66) ;  /* 0x0000000000080947 */ /* 0x002fea0003800000 */
[----:B------:R-:W1:Y:S02]  /*3350*/  SYNCS.PHASECHK.TRANS64.TRYWAIT P0, [UR6+0x8], R3 ;  /* 0x00000803ff0075a7 */ /* 0x000e640008001106 */
[----:B-1----:R-:W-:Y:S05]  /*3360*/  @!P0 BRA `(.L_x_67) ;  /* 0x0000005c00648947 */ /* 0x002fea0003800000 */
.L_x_66:
[----:B------:R-:W2:Y:S01]  /*3370*/  LDS R5, [UR37+0x150] ;  /* 0x00015025ff057984 */ /* 0x000ea20008000800 */
[----:B-1----:R-:W-:Y:S02]  /*3380*/  HFMA2 R2, -RZ, RZ, 0, 5.9604644775390625e-08 ;  /* 0x00000001ff027431 */ /* 0x002fe400000001ff */
[----:B------:R-:W-:Y:S01]  /*3390*/  IMAD.MOV.U32 R3, RZ, RZ, 0xffff ;  /* 0x0000ffffff037424 */ /* 0x000fe200078e00ff */
[----:B------:R-:W-:Y:S01]  /*33a0*/  UPRMT UR7, UR4, 0x654, UR8 ;  /* 0x0000065404077896 */ /* 0x000fe20008000008 */
[----:B--2---:R-:W-:-:S03]  /*33b0*/  IMAD.SHL.U32 R4, R5, 0x20, RZ ;  /* 0x0000002005047824 */ /* 0x004fc600078e00ff */
[-C--:B------:R-:W-:Y:S02]  /*33c0*/  SHF.L.U32 R3, R3, R5.reuse, RZ ;  /* 0x0000000503037219 */ /* 0x080fe400000006ff */
[----:B------:R-:W-:Y:S01]  /*33d0*/  SHF.L.U32 R5, R2, R5, RZ ;  /* 0x0000000502057219 */ /* 0x000fe200000006ff */
[----:B------:R2:W-:Y:S04]  /*33e0*/  STS [UR37+0x150], R4 ;  /* 0x00015004ff007988 */ /* 0x0005e80008000825 */
[----:B------:R2:W-:Y:S04]  /*33f0*/  ATOMS.OR RZ, [UR6+0x14], R3 ;  /* 0x00001403ffff798c */ /* 0x0005e8000b000006 */
[----:B------:R2:W-:Y:S01]  /*3400*/  ATOMS.OR RZ, [UR6+0x18], R5 ;  /* 0x00001805ffff798c */ /* 0x0005e2000b000006 */
[----:B------:R-:W-:Y:S03]  /*3410*/  SYNCS.ARRIVE.TRANS64.RED.A1T0 RZ, [UR7], RZ ;  /* 0x000000ffffff79a7 */ /* 0x000fe60008100407 */
[----:B------:R2:W-:Y:S01]  /*3420*/  ATOMS.XOR RZ, [UR6+0x10], R2 ;  /* 0x00001002ffff798c */ /* 0x0005e2000b800006 */
[----:B------:R-:W-:Y:S05]  /*3430*/  BRA `(.L_x_64) ;  /* 0x0000000000107947 */ /* 0x000fea0003800000 */
.L_x_57:
[----:B------:R-:W-:-:S05]  /*3440*/  MOV R2, 0xffffffff ;  /* 0xffffffff00027802 */ /* 0x000fca0000000f00 */
[----:B------:R1:W-:Y:S02]  /*3450*/  STS [UR37+0x150], R2 ;  /* 0x00015002ff007988 */ /* 0x0003e40008000825 */
[----:B-1----:R-:W-:Y:S02]  /*3460*/  MOV R2, 0x3480 ;  /* 0x0000348000027802 */ /* 0x002fe40000000f00 */
[----:B-----5:R-:W-:Y:S05]  /*3470*/  CALL.REL.NOINC `($__internal_1_$__cuda_sm10x_tcgen05_guardrail_trap_phase_invalid_during_alloc) ;  /* 0x0000006400387944 */ /* 0x020fea0003c00000 */
.L_x_64:
[----:B------:R-:W-:Y:S05]  /*3480*/  WARPSYNC.ALL ;  /* 0x0000000000007948 */ /* 0x000fea0003800000 */
[----:B------:R-:W3:Y:S01]  /*3490*/  S2UR UR7, SR_CgaCtaId ;  /* 0x00000000000779c3 */ /* 0x000ee20000008800 */
[----:B------:R-:W-:Y:S01]  /*34a0*/  UMOV UR6, 0x400 ;  /* 0x0000040000067882 */ /* 0x000fe20000000000 */
[----:B------:R-:W-:-:S06]  /*34b0*/  NOP ;  /* 0x0000000000007918 */ /* 0x000fcc0000000000 */
[----:B------:R-:W-:Y:S06]  /*34c0*/  BAR.ARV 0x6, 0xa0 ;  /* 0x0182800000007b1d */ /* 0x000fec0000002000 */
[----:B------:R-:W4:Y:S01]  /*34d0*/  LDCU UR8, c[0x0][0x38c] ;  /* 0x00007180ff0877ac */ /* 0x000f220008000800 */
[----:B------:R-:W-:Y:S01]  /*34e0*/  LOP3.LUT R0, R0, 0xffff, RZ, 0xc0, !PT ;  /* 0x0000ffff00007812 */ /* 0x000fe200078ec0ff */
[----:B-1----:R-:W-:Y:S01]  /*34f0*/  IMAD.MOV.U32 R9, RZ, RZ, 0x1 ;  /* 0x00000001ff097424 */ /* 0x002fe200078e00ff */
[----:B------:R-:W-:Y:S01]  /*3500*/  LOP3.LUT R8, R8, 0xffff, RZ, 0xc0, !PT ;  /* 0x0000ffff08087812 */ /* 0x000fe200078ec0ff */
[----:B------:R-:W-:Y:S01]  /*3510*/  UMOV UR19, URZ ;  /* 0x000000ff00137c82 */ /* 0x000fe20008000000 */
[----:B------:R-:W-:Y:S01]  /*3520*/  R2UR UR10, R0 ;  /* 0x00000000000a72ca */ /* 0x000fe200000e0000 */
[----:B------:R-:W-:Y:S01]  /*3530*/  UMOV UR18, URZ ;  /* 0x000000ff00127c82 */ /* 0x000fe20008000000 */
[----:B------:R-:W-:Y:S01]  /*3540*/  R2UR UR11, R8 ;  /* 0x00000000080b72ca */ /* 0x000fe200000e0000 */
[----:B------:R-:W-:Y:S01]  /*3550*/  IMAD.MOV.U32 R8, RZ, RZ, RZ ;  /* 0x000000ffff087224 */ /* 0x000fe200078e00ff */
[----:B------:R-:W-:Y:S01]  /*3560*/  UMOV UR17, URZ ;  /* 0x000000ff00117c82 */ /* 0x000fe20008000000 */
[----:B---3--:R-:W-:-:S02]  /*3570*/  ULEA UR7, UR7, UR6, 0x18 ;  /* 0x0000000607077291 */ /* 0x008fc4000f8ec0ff */
[----:B------:R-:W-:Y:S02]  /*3580*/  UISETP.NE.AND UP2, UPT, UR5, URZ, UPT ;  /* 0x000000ff0500728c */ /* 0x000fe4000bf45270 */
[----:B------:R-:W-:Y:S02]  /*3590*/  UIADD3 UR12, UPT, UPT, UR7, 0x4300, URZ ;  /* 0x00004300070c7890 */ /* 0x000fe4000fffe0ff */
[----:B------:R-:W-:Y:S02]  /*35a0*/  UIADD3 UR13, UPT, UPT, UR7, 0x18300, URZ ;  /* 0x00018300070d7890 */ /* 0x000fe4000fffe0ff */
[----:B----4-:R-:W-:Y:S01]  /*35b0*/  UIADD3 UR8, UPT, UPT, UR8, 0x7f, URZ ;  /* 0x0000007f08087890 */ /* 0x010fe2000fffe0ff */
[----:B--2---:R-:W1:Y:S01]  /*35c0*/  LDS R2, [UR7+0x150] ;  /* 0x00015007ff027984 */ /* 0x004e620008000800 */
[----:B------:R-:W-:Y:S02]  /*35d0*/  USHF.R.U32.HI UR12, URZ, 0x4, UR12 ;  /* 0x00000004ff0c7899 */ /* 0x000fe4000801160c */
[----:B------:R-:W-:-:S02]  /*35e0*/  USHF.R.S32.HI UR6, URZ, 0x1f, UR8 ;  /* 0x0000001fff067899 */ /* 0x000fc40008011408 */
[----:B------:R-:W-:Y:S02]  /*35f0*/  USHF.R.U32.HI UR13, URZ, 0x4, UR13 ;  /* 0x00000004ff0d7899 */ /* 0x000fe4000801160d */
[----:B------:R-:W-:Y:S02]  /*3600*/  ULEA.HI UR6, UR6, UR8, URZ, 0x7 ;  /* 0x0000000806067291 */ /* 0x000fe4000f8f38ff */
[----:B------:R-:W-:Y:S02]  /*3610*/  ULOP3.LUT UR12, UR12, 0x3fff, URZ, 0xc0, !UPT ;  /* 0x00003fff0c0c7892 */ /* 0x000fe4000f8ec0ff */
[----:B------:R-:W-:Y:S02]  /*3620*/  USHF.R.S32.HI UR6, URZ, 0x7, UR6 ;  /* 0x00000007ff067899 */ /* 0x000fe40008011406 */
[----:B------:R-:W-:Y:S02]  /*3630*/  ULOP3.LUT UR13, UR13, 0x3fff, URZ, 0xc0, !UPT ;  /* 0x00003fff0d0d7892 */ /* 0x000fe4000f8ec0ff */
[----:B------:R-:W-:Y:S01]  /*3640*/  UISETP.LT.AND UP0, UPT, UR6, 0x1, UPT ;  /* 0x000000010600788c */ /* 0x000fe2000bf01270 */
[----:B------:R-:W-:Y:S01]  /*3650*/  UMOV UR36, 0x0 ;  /* 0x0000000000247882 */ /* 0x000fe20000000000 */
        /* <DEDUP_REMOVED lines=9> */
[----:B------:R-:W-:-:S02]  /*36f0*/  ULOP3.LUT UR12, UR12, 0x10000, URZ, 0xfc, !UPT ;  /* 0x000100000c0c7892 */ /* 0x000fc4000f8efcff */
[----:B------:R-:W-:Y:S02]  /*3700*/  ULOP3.LUT UR13, UR13, 0x10000, URZ, 0xfc, !UPT ;  /* 0x000100000d0d7892 */ /* 0x000fe4000f8efcff */
[----:B------:R-:W-:Y:S01]  /*3710*/  USEL UR20, UR6, 0x1, !UP0 ;  /* 0x0000000106147887 */ /* 0x000fe2000c000000 */
[----:B------:R-:W-:Y:S01]  /*3720*/  UMOV UR26, 0x0 ;  /* 0x00000000001a7882 */ /* 0x000fe20000000000 */
[----:B------:R-:W-:Y:S01]  /*3730*/  UMOV UR27, 0x8200490 ;  /* 0x08200490001b7882 */ /* 0x000fe20000000000 */
[----:B------:R-:W-:Y:S01]  /*3740*/  UMOV UR24, 0x0 ;  /* 0x0000000000187882 */ /* 0x000fe20000000000 */
[----:B------:R-:W-:Y:S01]  /*3750*/  UMOV UR25, 0x8200490 ;  /* 0x0820049000197882 */ /* 0x000fe20000000000 */
[----:B------:R-:W-:Y:S01]  /*3760*/  UMOV UR22, 0x0 ;  /* 0x0000000000167882 */ /* 0x000fe20000000000 */
[----:B------:R-:W-:Y:S01]  /*3770*/  UMOV UR23, 0x8200490 ;  /* 0x0820049000177882 */ /* 0x000fe20000000000 */
[----:B-1----:R-:W-:Y:S02]  /*3780*/  R2UR UR21, R2 ;  /* 0x00000000021572ca */ /* 0x002fe400000e0000 */
[----:B------:R-:W-:-:S13]  /*3790*/  CS2R R2, SRZ ;  /* 0x0000000000027805 */ /* 0x000fda000001ff00 */
.L_x_75:
[C---:B------:R-:W-:Y:S02]  /*37a0*/  LEA R0, R8.reuse, UR7, 0x3 ;  /* 0x0000000708007c11 */ /* 0x040fe4000f8e18ff */
[----:B------:R-:W-:Y:S02]  /*37b0*/  SHF.L.U32 R5, R3, 0x1f, RZ ;  /* 0x0000001f03057819 */ /* 0x000fe400000006ff */
[----:B------:R-:W-:Y:S02]  /*37c0*/  LEA R4, R8, UR7, 0x4 ;  /* 0x0000000708047c11 */ /* 0x000fe4000f8e20ff */
[----:B------:R-:W1:Y:S02]  /*37d0*/  SYNCS.PHASECHK.TRANS64.TRYWAIT P0, [R0+URZ+0xa0], R5 ;  /* 0x0000a005000075a7 */ /* 0x000e6400080011ff */
[----:B-1-3--:R-:W-:Y:S05]  /*37e0*/  @!P0 BRA `(.L_x_68) ;  /* 0x00000058005c8947 */ /* 0x00afea0003800000 */
.L_x_170:
[----:B-1----:R-:W1:Y:S01]  /*37f0*/  LDS.128 R4, [R4+0x130] ;  /* 0x0001300004047984 */ /* 0x002e620000000c00 */
[----:B------:R-:W-:Y:S02]  /*3800*/  VIADD R0, R0, 0xb0 ;  /* 0x000000b000007836 */ /* 0x000fe40000000000 */
[----:B------:R-:W-:Y:S01]  /*3810*/  VIADD R8, R8, 0x1 ;  /* 0x0000000108087836 */ /* 0x000fe20000000000 */
[----:B------:R-:W-:Y:S01]  /*3820*/  @!PT LDS RZ, [RZ] ;  /* 0x00000000fffff984 */ /* 0x000fe20000000800 */
[----:B------:R-:W-:Y:S01]  /*3830*/  @!PT LDS RZ, [RZ] ;  /* 0x00000000fffff984 */ /* 0x000fe20000000800 */
[----:B------:R-:W-:Y:S01]  /*3840*/  @!PT LDS RZ, [RZ] ;  /* 0x00000000fffff984 */ /* 0x000fe20000000800 */
[----:B------:R-:W-:Y:S01]  /*3850*/  @!PT LDS RZ, [RZ] ;  /* 0x00000000fffff984 */ /* 0x000fe20000000800 */
[----:B------:R2:W-:Y:S06]  /*3860*/  MEMBAR.ALL.CTA ;  /* 0x0000000000007992 */ /* 0x0005ec0000008000 */
[----:B--2---:R-:W2:Y:S01]  /*3870*/  FENCE.VIEW.ASYNC.S ;  /* 0x00000000000073c6 */ /* 0x004ea20000000000 */
[----:B------:R-:W-:-:S04]  /*3880*/  PRMT R0, RZ, 0x654, R0 ;  /* 0x00000654ff007816 */ /* 0x000fc80000000000 */
[----:B--2---:R2:W-:Y:S01]  /*3890*/  SYNCS.ARRIVE.TRANS64.RED.A1T0 RZ, [R0+URZ], RZ ;  /* 0x000000ff00ff79a7 */ /* 0x0045e200081004ff */
[----:B-1----:R-:W-:Y:S01]  /*38a0*/  LOP3.LUT P1, RZ, R6, 0x1, RZ, 0xc0, !PT ;  /* 0x0000000106ff7812 */ /* 0x002fe2000782c0ff */
[----:B--2---:R-:W-:-:S12]  /*38b0*/  BRA.U UP2, `(.L_x_69) ;  /* 0x0000000502587547 */ /* 0x004fd8000b800000 */
[----:B------:R-:W1:Y:S01]  /*38c0*/  LDCU UR8, c[0x0][0x38c] ;  /* 0x00007180ff0877ac */ /* 0x000e620008000800 */
[----:B------:R-:W-:Y:S02]  /*38d0*/  PLOP3.LUT P2, PT, PT, PT, PT, 0x80, 0x8 ;  /* 0x000000000008781c */ /* 0x000fe40003f4f070 */
[----:B------:R-:W-:Y:S01]  /*38e0*/  SHF.L.U32 R5, R9, 0x1f, RZ ;  /* 0x0000001f09057819 */ /* 0x000fe200000006ff */
[----:B-1----:R-:W-:Y:S02]  /*38f0*/  UISETP.GE.AND UP0, UPT, UR8, 0x1, UPT ;  /* 0x000000010800788c */ /* 0x002fe4000bf06270 */
[----:B------:R-:W-:-:S04]  /*3900*/  ULEA UR8, UR19, UR7, 0x3 ;  /* 0x0000000713087291 */ /* 0x000fc8000f8e18ff */
[----:B------:R-:W-:-:S05]  /*3910*/  PLOP3.LUT P0, PT, PT, PT, UP0, 0x80, 0x8 ;  /* 0x000000000008781c */ /* 0x000fca0003f0f008 */
[----:B------:R-:W-:-:S08]  /*3920*/  @UP0 ULEA UR9, UR18, UR7, 0x3 ;  /* 0x0000000712090291 */ /* 0x000fd0000f8e18ff */
[----:B------:R-:W-:-:S04]  /*3930*/  @P0 SHF.L.U32 R0, R2, 0x1f, RZ ;  /* 0x0000001f02000819 */ /* 0x000fc800000006ff */
[----:B------:R1:W2:Y:S01]  /*3940*/  @P0 SYNCS.PHASECHK.TRANS64.TRYWAIT P2, [UR9], R0 ;  /* 0x00000000ff0005a7 */ /* 0x0002a20008041109 */
[----:B------:R-:W-:Y:S01]  /*3950*/  ULEA UR9, UR19, UR21, 0x6 ;  /* 0x0000001513097291 */ /* 0x000fe2000f8e30ff */
[----:B------:R-:W3:Y:S02]  /*3960*/  SYNCS.PHASECHK.TRANS64.TRYWAIT P0, [UR8+0xe0], R5 ;  /* 0x0000e005ff0075a7 */ /* 0x000ee40008001108 */
[----:B-123--:R-:W-:Y:S09]  /*3970*/  @!P0 BRA `(.L_x_70) ;  /* 0x00000058000c8947 */ /* 0x00eff20003800000 */
.L_x_172:
[----:B------:R-:W-:Y:S01]  /*3980*/  UMOV UR16, UR17 ;  /* 0x0000001100107c82 */ /* 0x000fe20008000000 */
[----:B------:R-:W-:Y:S05]  /*3990*/  BRA.U !UP0, `(.L_x_71) ;  /* 0x0000000508107547 */ /* 0x000fea000b800000 */
[----:B------:R-:W-:Y:S02]  /*39a0*/  UIADD3 UR16, UPT, UPT, UR20, UR17, URZ ;  /* 0x0000001114107290 */ /* 0x000fe4000fffe0ff */
[----:B------:R-:W-:Y:S01]  /*39b0*/  UPLOP3.LUT UP3, UPT, UPT, UPT, UPT, 0x40, 0x4 ;  /* 0x000000000004789c */ /* 0x000fe20003f6e870 */
[----:B------:R-:W-:Y:S01]  /*39c0*/  UMOV UR15, UR6 ;  /* 0x00000006000f7c82 */ /* 0x000fe20008000000 */
[----:B------:R-:W-:-:S09]  /*39d0*/  UMOV UR58, UR18 ;  /* 0x00000012003a7c82 */ /* 0x000fd20008000000 */
.L_x_74:
[----:B--2---:R-:W-:Y:S01]  /*39e0*/  ULEA UR14, UR58, UR7, 0x3 ;  /* 0x000000073a0e7291 */ /* 0x004fe2000f8e18ff */
[----:B---3--:R-:W-:Y:S11]  /*39f0*/  @P2 BRA `(.L_x_72) ;  /* 0x00000000000c2947 */ /* 0x008ff60003800000 */
[----:B-1----:R-:W-:Y:S04]  /*3a00*/  SHF.L.U32 R5, R2, 0x1f, RZ ;  /* 0x0000001f02057819 */ /* 0x002fe800000006ff */
[----:B------:R-:W1:Y:S02]  /*3a10*/  SYNCS.PHASECHK.TRANS64.TRYWAIT P0, [UR14], R5 ;  /* 0x00000005ff0075a7 */ /* 0x000e64000800110e */
[----:B-1----:R-:W-:Y:S05]  /*3a20*/  @!P0 BRA `(.L_x_73) ;  /* 0x0000005400f88947 */ /* 0x002fea0003800000 */
.L_x_72:
[----:B------:R-:W-:Y:S01]  /*3a30*/  UISETP.NE.AND UP0, UPT, UR15, 0x1, UPT ;  /* 0x000000010f00788c */ /* 0x000fe2000bf05270 */
[----:B------:R-:W-:Y:S01]  /*3a40*/  PLOP3.LUT P2, PT, PT, PT, PT, 0x80, 0x8 ;  /* 0x000000000008781c */ /* 0x000fe20003f4f070 */
[----:B------:R-:W-:Y:S02]  /*3a50*/  UIADD3 UR18, UPT, UPT, UR58, 0x1, URZ ;  /* 0x000000013a127890 */ /* 0x000fe4000fffe0ff */
[----:B------:R-:W-:Y:S02]  /*3a60*/  ULEA UR68, UR58, UR13, 0xa ;  /* 0x0000000d3a447291 */ /* 0x000fe4000f8e50ff */
[----:B------:R-:W-:Y:S01]  /*3a70*/  UISETP.NE.AND UP1, UPT, UR18, 0x5, UPT ;  /* 0x000000051200788c */ /* 0x000fe2000bf25270 */
[----:B------:R-:W-:Y:S01]  /*3a80*/  PLOP3.LUT P0, PT, PT, PT, UP0, 0x80, 0x8 ;  /* 0x000000000008781c */ /* 0x000fe20003f0f008 */
[----:B------:R-:W-:Y:S02]  /*3a90*/  ULEA UR66, UR58, UR12, 0xa ;  /* 0x0000000c3a427291 */ /* 0x000fe4000f8e50ff */
[----:B------:R-:W-:Y:S02]  /*3aa0*/  USEL UR39, URZ, 0x1, UP1 ;  /* 0x00000001ff277887 */ /* 0x000fe40008800000 */
[----:B------:R-:W-:Y:S02]  /*3ab0*/  USEL UR18, UR18, URZ, UP1 ;  /* 0x000000ff12127287 */ /* 0x000fe40008800000 */
[----:B------:R-:W-:Y:S02]  /*3ac0*/  UIADD3 UR64, UPT, UPT, UR68, 0x2, URZ ;  /* 0x0000000244407890 */ /* 0x000fe4000fffe0ff */
[----:B------:R-:W-:Y:S01]  /*3ad0*/  @UP0 ULEA UR38, UR18, UR7, 0x3 ;  /* 0x0000000712260291 */ /* 0x000fe2000f8e18ff */
[----:B------:R-:W-:Y:S01]  /*3ae0*/  LOP3.LUT R2, R2, UR39, RZ, 0x3c, !PT ;  /* 0x0000002702027c12 */ /* 0x000fe2000f8e3cff */
[----:B------:R-:W-:Y:S02]  /*3af0*/  UIADD3 UR62, UPT, UPT, UR66, 0x2, URZ ;  /* 0x00000002423e7890 */ /* 0x000fe4000fffe0ff */
[----:B------:R-:W-:Y:S01]  /*3b00*/  UIADD3 UR60, UPT, UPT, UR68, 0x4, URZ ;  /* 0x00000004443c7890 */ /* 0x000fe2000fffe0ff */
[----:B-1----:R-:W-:Y:S01]  /*3b10*/  @P0 SHF.L.U32 R0, R2, 0x1f, RZ ;  /* 0x0000001f02000819 */ /* 0x002fe200000006ff */
[----:B------:R-:W-:Y:S02]  /*3b20*/  UIADD3 UR58, UPT, UPT, UR66, 0x4, URZ ;  /* 0x00000004423a7890 */ /* 0x000fe4000fffe0ff */
[----:B------:R-:W-:Y:S01]  /*3b30*/  UIADD3 UR56, UPT, UPT, UR68, 0x6, URZ ;  /* 0x0000000644387890 */ /* 0x000fe2000fffe0ff */
[----:B------:R2:W3:Y:S01]  /*3b40*/  @P0 SYNCS.PHASECHK.TRANS64.TRYWAIT P2, [UR38], R0 ;  /* 0x00000000ff0005a7 */ /* 0x0004e20008041126 */
[----:B------:R-:W-:Y:S02]  /*3b50*/  UIADD3 UR54, UPT, UPT, UR66, 0x6, URZ ;  /* 0x0000000642367890 */ /* 0x000fe4000fffe0ff */
        /* <DEDUP_REMOVED lines=10> */
[----:B------:R-:W-:Y:S02]  /*3c00*/  UIADD3 UR15, UPT, UPT, UR15, -0x1, URZ ;  /* 0xffffffff0f0f7890 */ /* 0x000fe4000fffe0ff */
[----:B------:R-:W-:Y:S01]  /*3c10*/  UISETP.NE.AND UP0, UPT, UR17, UR16, UPT ;  /* 0x000000101100728c */ /* 0x000fe2000bf05270 */
[----:B------:R-:W-:Y:S01]  /*3c20*/  UMOV UR69, 0x40004040 ;  /* 0x4000404000457882 */ /* 0x000fe20000000000 */
[----:B------:R-:W-:Y:S01]  /*3c30*/  UMOV UR67, 0x40004040 ;  /* 0x4000404000437882 */ /* 0x000fe20000000000 */
[----:B------:R-:W-:Y:S01]  /*3c40*/  UMOV UR65, 0x40004040 ;  /* 0x4000404000417882 */ /* 0x000fe20000000000 */
[----:B------:R-:W-:Y:S01]  /*3c50*/  UTCHMMA.2CTA gdesc[UR66], gdesc[UR68], tmem[UR9], tmem[UR36], idesc[UR37], UP3 ;  /* 0x00ff2444420075ea */ /* 0x000fe20009a00009 */
[----:B------:R-:W-:Y:S01]  /*3c60*/  UPLOP3.LUT UP3, UPT, UPT, UPT, UPT, 0x80, 0x8 ;  /* 0x000000000008789c */ /* 0x000fe20003f6f070 */
[----:B------:R-:W-:Y:S01]  /*3c70*/  UMOV UR63, 0x40004040 ;  /* 0x40004040003f7882 */ /* 0x000fe20000000000 */
[----:B------:R-:W-:Y:S01]  /*3c80*/  UMOV UR61, 0x40004040 ;  /* 0x40004040003d7882 */ /* 0x000fe20000000000 */
[----:B------:R-:W-:Y:S01]  /*3c90*/  UTCHMMA.2CTA gdesc[UR62], gdesc[UR64], tmem[UR9], tmem[UR34], idesc[UR35], UPT ;  /* 0x00ff22403e0075ea */ /* 0x000fe2000ba00009 */
[----:B------:R-:W-:Y:S01]  /*3ca0*/  UMOV UR59, 0x40004040 ;  /* 0x40004040003b7882 */ /* 0x000fe20000000000 */
[----:B------:R-:W-:Y:S01]  /*3cb0*/  UMOV UR57, 0x40004040 ;  /* 0x4000404000397882 */ /* 0x000fe20000000000 */
[----:B------:R1:W-:Y:S01]  /*3cc0*/  UTCHMMA.2CTA gdesc[UR58], gdesc[UR60], tmem[UR9], tmem[UR32], idesc[UR33], UPT ;  /* 0x00ff203c3a0075ea */ /* 0x0003e2000ba00009 */
        /* <DEDUP_REMOVED lines=11> */
[----:B------:R-:W-:Y:S01]  /*3d80*/  UMOV UR39, 0x40004040 ;  /* 0x4000404000277882 */ /* 0x000fe20000000000 */
[----:B------:R2:W-:Y:S01]  /*3d90*/  UTCHMMA.2CTA gdesc[UR42], gdesc[UR44], tmem[UR9], tmem[UR24], idesc[UR25], UPT ;  /* 0x00ff182c2a0075ea */ /* 0x0005e2000ba00009 */
[----:B------:R2:W-:Y:S01]  /*3da0*/  UTCHMMA.2CTA gdesc[UR38], gdesc[UR40], tmem[UR9], tmem[UR22], idesc[UR23], UPT ;  /* 0x00ff1628260075ea */ /* 0x0005e2000ba00009 */
[----:B------:R2:W-:Y:S01]  /*3db0*/  UTCBAR.2CTA.MULTICAST [UR14], URZ, UR11 ;  /* 0x000000ff0e0073e9 */ /* 0x0005e2000820080b */
[----:B-1----:R-:W-:Y:S01]  /*3dc0*/  UMOV UR58, UR18 ;  /* 0x00000012003a7c82 */ /* 0x002fe20008000000 */
[----:B------:R-:W-:Y:S05]  /*3dd0*/  BRA.U UP0, `(.L_x_74) ;  /* 0xfffffffd00007547 */ /* 0x000fea000b83ffff */
.L_x_71:
[----:B------:R-:W-:Y:S01]  /*3de0*/  UIADD3 UR8, UPT, UPT, UR8, 0xc0, URZ ;  /* 0x000000c008087890 */ /* 0x000fe2000fffe0ff */
[----:B------:R-:W-:-:S08]  /*3df0*/  UMOV UR17, UR16 ;  /* 0x0000001000117c82 */ /* 0x000fd00008000000 */
[----:B------:R4:W-:Y:S01]  /*3e00*/  UTCBAR.2CTA.MULTICAST [UR8], URZ, UR10 ;  /* 0x000000ff080073e9 */ /* 0x0009e2000820080a */
[----:B------:R-:W-:Y:S02]  /*3e10*/  NOP ;  /* 0x0000000000007918 */ /* 0x000fe40000000000 */
.L_x_69:
[----:B------:R-:W-:Y:S01]  /*3e20*/  UIADD3 UR19, UPT, UPT, UR19, 0x1, URZ ;  /* 0x0000000113137890 */ /* 0x000fe2000fffe0ff */
[----:B------:R-:W-:-:S03]  /*3e30*/  ISETP.NE.AND P0, PT, R8, 0x2, PT ;  /* 0x000000020800780c */ /* 0x000fc60003f05270 */
[----:B------:R-:W-:Y:S01]  /*3e40*/  UISETP.NE.AND UP0, UPT, UR19, 0x4, UPT ;  /* 0x000000041300788c */ /* 0x000fe2000bf05270 */
[----:B-12---:R-:W-:Y:S02]  /*3e50*/  SEL R0, RZ, 0x1, P0 ;  /* 0x00000001ff007807 */ /* 0x006fe40000000000 */
[----:B------:R-:W-:Y:S01]  /*3e60*/  SEL R8, R8, RZ, P0 ;  /* 0x000000ff08087207 */ /* 0x000fe20000000000 */
[----:B----4-:R-:W-:Y:S01]  /*3e70*/  USEL UR8, URZ, 0x1, UP0 ;  /* 0x00000001ff087887 */ /* 0x010fe20008000000 */
[----:B------:R-:W-:Y:S01]  /*3e80*/  LOP3.LUT R3, R3, R0, RZ, 0x3c, !PT ;  /* 0x0000000003037212 */ /* 0x000fe200078e3cff */
[----:B------:R-:W-:-:S04]  /*3e90*/  USEL UR19, UR19, URZ, UP0 ;  /* 0x000000ff13137287 */ /* 0x000fc80008000000 */
[----:B------:R-:W-:Y:S01]  /*3ea0*/  LOP3.LUT R9, R9, UR8, RZ, 0x3c, !PT ;  /* 0x0000000809097c12 */ /* 0x000fe2000f8e3cff */
[----:B------:R-:W-:Y:S07]  /*3eb0*/  @P1 BRA `(.L_x_75) ;  /* 0xfffffff800381947 */ /* 0x000fee000383ffff */
[----:B------:R-:W1:Y:S01]  /*3ec0*/  S2UR UR6, SR_CgaCtaId ;  /* 0x00000000000679c3 */ /* 0x000e620000008800 */
[----:B------:R-:W-:Y:S01]  /*3ed0*/  ELECT P0, URZ, PT ;  /* 0x0000000000ff782f */ /* 0x000fe20003800000 */
[----:B------:R-:W-:Y:S01]  /*3ee0*/  HFMA2 R0, -RZ, RZ, 0, 5.9604644775390625e-08 ;  /* 0x00000001ff007431 */ /* 0x000fe200000001ff */
[----:B------:R-:W-:-:S05]  /*3ef0*/  UMOV UR8, 0x40 ;  /* 0x0000004000087882 */ /* 0x000fca0000000000 */
[----:B------:R-:W-:Y:S01]  /*3f00*/  UVIRTCOUNT.DEALLOC.SMPOOL 0x80 ;  /* 0x000000800000784c */ /* 0x000fe20000000000 */
[----:B------:R-:W-:Y:S02]  /*3f10*/  UISETP.NE.AND UP0, UPT, UR5, URZ, UPT ;  /* 0x000000ff0500728c */ /* 0x000fe4000bf05270 */
[----:B-1----:R-:W-:-:S09]  /*3f20*/  ULEA UR6, UR6, UR8, 0x18 ;  /* 0x0000000806067291 */ /* 0x002fd2000f8ec0ff */
[----:B------:R1:W-:Y:S01]  /*3f30*/  @P0 STS.U8 [UR6+0x1c], R0 ;  /* 0x00001c00ff000988 */ /* 0x0003e20008000006 */
[----:B------:R-:W-:Y:S05]  /*3f40*/  BRA.U UP0, `(.L_x_76) ;  /* 0x0000000100a07547 */ /* 0x000fea000b800000 */
[----:B------:R-:W-:Y:S01]  /*3f50*/  UIADD3 UR5, UPT, UPT, UR7, 0xe0, URZ ;  /* 0x000000e007057890 */ /* 0x000fe2000fffe0ff */
[----:B------:R-:W-:-:S03]  /*3f60*/  SHF.L.U32 R3, R9, 0x1f, RZ ;  /* 0x0000001f09037819 */ /* 0x000fc600000006ff */
[----:B------:R-:W-:-:S09]  /*3f70*/  ULEA UR8, UR19, UR5, 0x3 ;  /* 0x0000000513087291 */ /* 0x000fd2000f8e18ff */
[----:B------:R-:W2:Y:S02]  /*3f80*/  SYNCS.PHASECHK.TRANS64.TRYWAIT P0, [UR8], R3 ;  /* 0x00000003ff0075a7 */ /* 0x000ea40008001108 */
[----:B--2---:R-:W-:Y:S05]  /*3f90*/  @!P0 BRA `(.L_x_77) ;  /* 0x0000005000b48947 */ /* 0x004fea0003800000 */
.L_x_175:
        /* <DEDUP_REMOVED lines=9> */
.L_x_177:
        /* <DEDUP_REMOVED lines=9> */
.L_x_179:
[----:B------:R-:W-:-:S04]  /*40c0*/  UIADD3 UR9, UPT, UPT, UR9, 0x1, URZ ;  /* 0x0000000109097890 */ /* 0x000fc8000fffe0ff */
[----:B------:R-:W-:-:S04]  /*40d0*/  UISETP.NE.AND UP1, UPT, UR9, 0x4, UPT ;  /* 0x000000040900788c */ /* 0x000fc8000bf25270 */
[----:B------:R-:W-:Y:S02]  /*40e0*/  USEL UR8, URZ, 0x1, UP1 ;  /* 0x00000001ff087887 */ /* 0x000fe40008800000 */
[----:B------:R-:W-:-:S04]  /*40f0*/  USEL UR9, UR9, URZ, UP1 ;  /* 0x000000ff09097287 */ /* 0x000fc80008800000 */
[----:B------:R-:W-:Y:S01]  /*4100*/  ULEA UR9, UR9, UR5, 0x3 ;  /* 0x0000000509097291 */ /* 0x000fe2000f8e18ff */
[----:B-1----:R-:W-:-:S04]  /*4110*/  LOP3.LUT R3, R2, UR8, RZ, 0x3c, !PT ;  /* 0x0000000802037c12 */ /* 0x002fc8000f8e3cff */
[----:B------:R-:W-:Y:S01]  /*4120*/  SHF.L.U32 R3, R3, 0x1f, RZ ;  /* 0x0000001f03037819 */ /* 0x000fe200000006ff */
[----:B------:R-:W-:-:S04]  /*4130*/  IMAD.U32 R0, RZ, RZ, UR9 ;  /* 0x00000009ff007e24 */ /* 0x000fc8000f8e00ff */
[----:B------:R1:W2:Y:S03]  /*4140*/  SYNCS.PHASECHK.TRANS64.TRYWAIT P0, [R0+URZ], R3 ;  /* 0x00000003000075a7 */ /* 0x0002a600080011ff */
[----:B--2---:R-:W-:Y:S05]  /*4150*/  @!P0 NANOSLEEP.SYNCS 0x989680 ;  /* 0x009896800000895d */ /* 0x004fea0003900000 */
[----:B------:R-:W2:Y:S02]  /*4160*/  @!P0 SYNCS.PHASECHK.TRANS64 P0, [R0+URZ], R3 ;  /* 0x00000003000085a7 */ /* 0x000ea400080010ff */
[----:B--2---:R-:W-:Y:S05]  /*4170*/  @P0 BRA `(.L_x_80) ;  /* 0x0000000000200947 */ /* 0x004fea0003800000 */
.L_x_81:
[----:B--2---:R2:W4:Y:S02]  /*4180*/  SYNCS.PHASECHK.TRANS64.TRYWAIT P0, [R0+URZ], R3 ;  /* 0x00000003000075a7 */ /* 0x00452400080011ff */
[----:B----4-:R-:W-:Y:S05]  /*4190*/  @!P0 NANOSLEEP.SYNCS 0x989680 ;  /* 0x009896800000895d */ /* 0x010fea0003900000 */
[----:B------:R-:W4:Y:S02]  /*41a0*/  @!P0 SYNCS.PHASECHK.TRANS64 P0, [R0+URZ], R3 ;  /* 0x00000003000085a7 */ /* 0x000f2400080010ff */
[----:B----4-:R-:W-:Y:S05]  /*41b0*/  @!P0 BRA `(.L_x_81) ;  /* 0xfffffffc00f08947 */ /* 0x010fea000383ffff */
[----:B------:R-:W-:Y:S05]  /*41c0*/  BRA `(.L_x_80) ;  /* 0x00000000000c7947 */ /* 0x000fea0003800000 */
.L_x_76:
[----:B------:R-:W-:-:S04]  /*41d0*/  UIADD3 UR5, UPT, UPT, UR7, 0x120, URZ ;  /* 0x0000012007057890 */ /* 0x000fc8000fffe0ff */
[----:B------:R-:W-:-:S09]  /*41e0*/  UPRMT UR5, UR4, 0x654, UR5 ;  /* 0x0000065404057896 */ /* 0x000fd20008000005 */
[----:B------:R-:W-:Y:S03]  /*41f0*/  SYNCS.ARRIVE.TRANS64.RED.A1T0 RZ, [UR5], RZ ;  /* 0x000000ffffff79a7 */ /* 0x000fe60008100405 */
.L_x_80:
[----:B-12---:R-:W-:Y:S01]  /*4200*/  SHF.L.U32 R3, RZ, 0x1f, RZ ;  /* 0x0000001fff037819 */ /* 0x006fe200000006ff */
[----:B------:R-:W-:Y:S01]  /*4210*/  UIADD3 UR5, UPT, UPT, UR7, 0x120, URZ ;  /* 0x0000012007057890 */ /* 0x000fe2000fffe0ff */
[----:B------:R-:W-:Y:S02]  /*4220*/  PLOP3.LUT P0, PT, PT, PT, UP0, 0x80, 0x8 ;  /* 0x000000000008781c */ /* 0x000fe40003f0f008 */
[----:B------:R-:W1:Y:S02]  /*4230*/  SYNCS.PHASECHK.TRANS64.TRYWAIT P1, [UR7+0x120], R3 ;  /* 0x00012003ff0075a7 */ /* 0x000e640008021107 */
[----:B-1----:R-:W-:Y:S09]  /*4240*/  @!P1 BRA `(.L_x_82) ;  /* 0x0000005000509947 */ /* 0x002ff20003800000 */
.L_x_181:
[----:B------:R-:W-:Y:S01]  /*4250*/  @!UP0 UPRMT UR5, UR4, 0x654, UR5 ;  /* 0x0000065404058896 */ /* 0x000fe20008000005 */
[----:B------:R-:W-:Y:S02]  /*4260*/  UMOV UR8, 0xffff ;  /* 0x0000ffff00087882 */ /* 0x000fe40000000000 */
[----:B------:R-:W-:-:S06]  /*4270*/  UMOV UR4, 0x1 ;  /* 0x0000000100047882 */ /* 0x000fcc0000000000 */
[----:B------:R-:W-:Y:S01]  /*4280*/  @!P0 SYNCS.ARRIVE.TRANS64.RED.A1T0 RZ, [UR5], RZ ;  /* 0x000000ffffff89a7 */ /* 0x000fe20008100405 */
[----:B------:R-:W-:Y:S01]  /*4290*/  NOP ;  /* 0x0000000000007918 */ /* 0x000fe20000000000 */
[----:B-1----:R-:W1:Y:S01]  /*42a0*/  LDS R0, [UR6+0x14] ;  /* 0x00001406ff007984 */ /* 0x002e620008000800 */
[----:B------:R-:W-:-:S04]  /*42b0*/  ULOP3.LUT UR5, UR21, 0xffff, URZ, 0xc0, !UPT ;  /* 0x0000ffff15057892 */ /* 0x000fc8000f8ec0ff */
[----:B------:R-:W-:-:S04]  /*42c0*/  USHF.R.U32.HI UR5, URZ, 0x5, UR5 ;  /* 0x00000005ff057899 */ /* 0x000fc80008011605 */
[----:B------:R-:W-:Y:S02]  /*42d0*/  USHF.L.U32 UR8, UR8, UR5, URZ ;  /* 0x0000000508087299 */ /* 0x000fe400080006ff */
[----:B------:R-:W-:-:S04]  /*42e0*/  USHF.L.U32 UR4, UR4, UR5, URZ ;  /* 0x0000000504047299 */ /* 0x000fc800080006ff */
[----:B-1----:R-:W-:-:S04]  /*42f0*/  LOP3.LUT R0, R0, UR8, RZ, 0xc0, !PT ;  /* 0x0000000800007c12 */ /* 0x002fc8000f8ec0ff */
[----:B------:R-:W-:-:S13]  /*4300*/  ISETP.NE.AND P0, PT, R0, UR8, PT ;  /* 0x0000000800007c0c */ /* 0x000fda000bf05270 */
[----:B------:R-:W-:Y:S05]  /*4310*/  @P0 BRA `(.L_x_83) ;  /* 0x0000000000580947 */ /* 0x000fea0003800000 */
[----:B------:R-:W1:Y:S02]  /*4320*/  LDS R0, [UR6+0x18] ;  /* 0x00001806ff007984 */ /* 0x000e640008000800 */
[----:B-1----:R-:W-:-:S04]  /*4330*/  LOP3.LUT R0, R0, UR4, RZ, 0xc0, !PT ;  /* 0x0000000400007c12 */ /* 0x002fc8000f8ec0ff */
[----:B------:R-:W-:-:S13]  /*4340*/  ISETP.NE.AND P0, PT, R0, UR4, PT ;  /* 0x0000000400007c0c */ /* 0x000fda000bf05270 */
[----:B------:R-:W-:Y:S05]  /*4350*/  @P0 BRA `(.L_x_84) ;  /* 0x00000000003c0947 */ /* 0x000fea0003800000 */
[----:B------:R-:W1:Y:S01]  /*4360*/  S2R R2, SR_LANEID ;  /* 0x0000000000027919 */ /* 0x000e620000000000 */
[----:B------:R-:W-:Y:S01]  /*4370*/  ULOP3.LUT UR8, URZ, UR8, URZ, 0x33, !UPT ;  /* 0x00000008ff087292 */ /* 0x000fe2000f8e33ff */
[----:B------:R-:W-:Y:S01]  /*4380*/  LOP3.LUT R4, RZ, UR4, RZ, 0x33, !PT ;  /* 0x00000004ff047c12 */ /* 0x000fe2000f8e33ff */
[----:B------:R-:W-:Y:S02]  /*4390*/  VOTEU.ANY UR7, UPT, PT ;  /* 0x0000000000077886 */ /* 0x000fe400038e0100 */
[----:B------:R-:W-:Y:S01]  /*43a0*/  UFLO.U32 UR7, UR7 ;  /* 0x00000007000772bd */ /* 0x000fe200080e0000 */
[----:B------:R-:W2:Y:S01]  /*43b0*/  REDUX UR4, R4 ;  /* 0x00000000040473c4 */ /* 0x000ea20000000000 */
[----:B------:R-:W-:-:S06]  /*43c0*/  IMAD.U32 R0, RZ, RZ, UR8 ;  /* 0x00000008ff007e24 */ /* 0x000fcc000f8e00ff */
[----:B------:R4:W-:Y:S01]  /*43d0*/  UTCATOMSWS.AND URZ, UR8 ;  /* 0x0000000800ff79e3 */ /* 0x0009e20008000000 */
[----:B------:R-:W3:Y:S01]  /*43e0*/  REDUX UR5, R0 ;  /* 0x00000000000573c4 */ /* 0x000ee20000000000 */
[----:B-1----:R-:W-:Y:S01]  /*43f0*/  ISETP.EQ.U32.AND P0, PT, R2, UR7, PT ;  /* 0x0000000702007c0c */ /* 0x002fe2000bf02070 */
[----:B--2---:R-:W-:Y:S01]  /*4400*/  IMAD.U32 R2, RZ, RZ, UR4 ;  /* 0x00000004ff027e24 */ /* 0x004fe2000f8e00ff */
[----:B---3--:R-:W-:-:S11]  /*4410*/  MOV R3, UR5 ;  /* 0x0000000500037c02 */ /* 0x008fd60008000f00 */
[----:B------:R4:W-:Y:S04]  /*4420*/  @P0 ATOMS.AND RZ, [UR6+0x14], R3 ;  /* 0x00001403ffff098c */ /* 0x0009e8000a800006 */
[----:B------:R4:W-:Y:S01]  /*4430*/  @P0 ATOMS.AND RZ, [UR6+0x18], R2 ;  /* 0x00001802ffff098c */ /* 0x0009e2000a800006 */
[----:B------:R-:W-:Y:S05]  /*4440*/  BRA `(.L_x_85) ;  /* 0x0000000000147947 */ /* 0x000fea0003800000 */
.L_x_84:
[----:B------:R-:W-:Y:S02]  /*4450*/  MOV R2, 0x4470 ;  /* 0x0000447000027802 */ /* 0x000fe40000000f00 */
[----:B---3-5:R-:W-:Y:S05]  /*4460*/  CALL.REL.NOINC `($__internal_0_$__cuda_sm10x_tcgen05_guardrail_trap_col_being_dealloced_not_returned_by_alloc) ;  /* 0x0000005400307944 */ /* 0x028fea0003c00000 */
[----:B------:R-:W-:Y:S05]  /*4470*/  BRA `(.L_x_85) ;  /* 0x0000000000087947 */ /* 0x000fea0003800000 */
.L_x_83:
[----:B------:R-:W-:Y:S02]  /*4480*/  MOV R2, 0x44a0 ;  /* 0x000044a000027802 */ /* 0x000fe40000000f00 */
[----:B---3-5:R-:W-:Y:S05]  /*4490*/  CALL.REL.NOINC `($__internal_2_$__cuda_sm10x_tcgen05_guardrail_trap_unallocated_columns_being_dealloced) ;  /* 0x00000054003c7944 */ /* 0x028fea0003c00000 */
.L_x_85:
[----:B------:R-:W-:Y:S01]  /*44a0*/  NOP ;  /* 0x0000000000007918 */ /* 0x000fe20000000000 */
[----:B----4-:R-:W-:Y:S05]  /*44b0*/  EXIT ;  /* 0x000000000000794d */ /* 0x010fea0003800000 */
.L_x_56:
[----:B------:R-:W-:-:S09]  /*44c0*/  UISETP.NE.OR UP5, UPT, UR10, 0x3, !UP5 ;  /* 0x000000030a00788c */ /* 0x000fd2000efa5670 */
[----:B------:R-:W-:Y:S05]  /*44d0*/  BRA.U UP5, `(.L_x_86) ;  /* 0x0000001105787547 */ /* 0x000fea000b800000 */
[----:B------:R-:W1:Y:S01]  /*44e0*/  LDC R0, c[0x0][0xb30] ;  /* 0x0002cc00ff007b82 */ /* 0x000e620000000800 */
[----:B------:R-:W2:Y:S01]  /*44f0*/  LDCU.64 UR8, c[0x0][0x888] ;  /* 0x00011100ff0877ac */ /* 0x000ea20008000a00 */
[----:B------:R-:W-:Y:S02]  /*4500*/  HFMA2 R25, -RZ, RZ, 0, 0 ;  /* 0x00000000ff197431 */ /* 0x000fe400000001ff */
[----:B-----5:R-:W-:Y:S01]  /*4510*/  IMAD.MOV.U32 R32, RZ, RZ, 0x1 ;  /* 0x00000001ff207424 */ /* 0x020fe200078e00ff */
[----:B------:R-:W-:Y:S01]  /*4520*/  MOV R23, 0x1000 ;  /* 0x0000100000177802 */ /* 0x000fe20000000f00 */
[----:B------:R-:W3:Y:S01]  /*4530*/  LDCU.64 UR4, c[0x0][0x890] ;  /* 0x00011200ff0477ac */ /* 0x000ee20008000a00 */
[----:B------:R-:W-:Y:S01]  /*4540*/  IMAD.MOV.U32 R27, RZ, RZ, RZ ;  /* 0x000000ffff1b7224 */ /* 0x000fe200078e00ff */
[----:B------:R-:W4:Y:S01]  /*4550*/  LDC R19, c[0x0][0x370] ;  /* 0x0000dc00ff137b82 */ /* 0x000f220000000800 */
[----:B------:R-:W-:Y:S01]  /*4560*/  UMOV UR7, 0x400 ;  /* 0x0000040000077882 */ /* 0x000fe20000000000 */
[----:B------:R-:W-:-:S02]  /*4570*/  UPLOP3.LUT UP1, UPT, UPT, UPT, UPT, 0x40, 0x4 ;  /* 0x000000000004789c */ /* 0x000fc40003f2e870 */
[----:B------:R-:W-:-:S04]  /*4580*/  ULEA UR7, UR37, UR7, 0x18 ;  /* 0x0000000725077291 */ /* 0x000fc8000f8ec0ff */
[----:B------:R-:W4:Y:S01]  /*4590*/  LDC R2, c[0x0][0xb0c] ;  /* 0x0002c300ff027b82 */ /* 0x000f220000000800 */
[----:B------:R-:W-:Y:S02]  /*45a0*/  UIADD3 UR13, UPT, UPT, UR7, 0x68, URZ ;  /* 0x00000068070d7890 */ /* 0x000fe4000fffe0ff */
[----:B--2---:R-:W-:Y:S02]  /*45b0*/  UISETP.NE.U32.AND UP3, UPT, UR8, URZ, UPT ;  /* 0x000000ff0800728c */ /* 0x004fe4000bf65070 */
[----:B------:R-:W-:Y:S02]  /*45c0*/  UIADD3 UR41, UPT, UPT, UR7, 0x50, URZ ;  /* 0x0000005007297890 */ /* 0x000fe4000fffe0ff */
[----:B---3--:R-:W-:Y:S01]  /*45d0*/  UISETP.NE.U32.AND UP4, UPT, UR4, URZ, UPT ;  /* 0x000000ff0400728c */ /* 0x008fe2000bf85070 */
[----:B------:R-:W2:Y:S01]  /*45e0*/  LDC R18, c[0x0][0xb20] ;  /* 0x0002c800ff127b82 */ /* 0x000ea20000000800 */
[----:B-1----:R-:W-:Y:S01]  /*45f0*/  ISETP.NE.AND P1, PT, R0, 0x1, PT ;  /* 0x000000010000780c */ /* 0x002fe20003f25270 */
[----:B------:R-:W-:-:S02]  /*4600*/  UISETP.NE.AND.EX UP3, UPT, UR9, URZ, UPT, UP3 ;  /* 0x000000ff0900728c */ /* 0x000fc4000bf65330 */
[----:B------:R-:W-:Y:S02]  /*4610*/  UIADD3 UR33, UPT, UPT, UR7, 0x58, URZ ;  /* 0x0000005807217890 */ /* 0x000fe4000fffe0ff */
[----:B------:R-:W-:Y:S02]  /*4620*/  UIADD3 UR25, UPT, UPT, UR7, 0x60, URZ ;  /* 0x0000006007197890 */ /* 0x000fe4000fffe0ff */
[----:B------:R-:W1:Y:S01]  /*4630*/  LDC.64 R36, c[0x0][0x348] ;  /* 0x0000d200ff247b82 */ /* 0x000e620000000a00 */
[----:B------:R-:W-:Y:S02]  /*4640*/  UPRMT UR13, UR37, 0x654, UR13 ;  /* 0x00000654250d7896 */ /* 0x000fe4000800000d */
[----:B------:R-:W-:-:S05]  /*4650*/  UISETP.NE.AND.EX UP4, UPT, UR5, URZ, UPT, UP4 ;  /* 0x000000ff0500728c */ /* 0x000fca000bf85340 */
[----:B------:R-:W3:Y:S08]  /*4660*/  LDC.64 R16, c[0x0][0xb10] ;  /* 0x0002c400ff107b82 */ /* 0x000ef00000000a00 */
[----:B------:R-:W1:Y:S08]  /*4670*/  LDC.64 R6, c[0x0][0xb18] ;  /* 0x0002c600ff067b82 */ /* 0x000e700000000a00 */
[----:B------:R-:W1:Y:S08]  /*4680*/  LDC.64 R4, c[0x0][0xb28] ;  /* 0x0002ca00ff047b82 */ /* 0x000e700000000a00 */
[----:B--2-4-:R-:W1:Y:S02]  /*4690*/  LDC R22, c[0x0][0x374] ;  /* 0x0000dd00ff167b82 */ /* 0x014e640000000800 */
.L_x_97:
[----:B------:R-:W-:Y:S02]  /*46a0*/  LEA R0, R27, UR7, 0x3 ;  /* 0x000000071b007c11 */ /* 0x000fe4000f8e18ff */
[----:B------:R-:W-:Y:S02]  /*46b0*/  SHF.L.U32 R3, R25, 0x1f, RZ ;  /* 0x0000001f19037819 */ /* 0x000fe400000006ff */
[----:B------:R-:W-:Y:S02]  /*46c0*/  LEA R28, R27, UR7, 0x4 ;  /* 0x000000071b1c7c11 */ /* 0x000fe4000f8e20ff */
[----:B--2---:R-:W2:Y:S02]  /*46d0*/  SYNCS.PHASECHK.TRANS64.TRYWAIT P0, [R0+URZ+0xa0], R3 ;  /* 0x0000a003000075a7 */ /* 0x004ea400080011ff */
[----:B--2---:R-:W-:Y:S05]  /*46e0*/  @!P0 BRA `(.L_x_87) ;  /* 0x0000004c00408947 */ /* 0x004fea0003800000 */
.L_x_182:
[----:B------:R-:W-:Y:S01]  /*46f0*/  ISETP.GE.AND P0, PT, R26, 0x1, PT ;  /* 0x000000011a00780c */ /* 0x000fe20003f06270 */
[----:B------:R-:W4:Y:S01]  /*4700*/  LDS.128 R28, [R28+0x130] ;  /* 0x000130001c1c7984 */ /* 0x000f220000000c00 */
[----:B--2---:R-:W-:Y:S01]  /*4710*/  VIADD R0, R0, 0xb0 ;  /* 0x000000b000007836 */ /* 0x004fe20000000000 */
[----:B------:R-:W-:Y:S01]  /*4720*/  @!PT LDS RZ, [RZ] ;  /* 0x00000000fffff984 */ /* 0x000fe20000000800 */
[----:B------:R-:W-:Y:S01]  /*4730*/  @!PT LDS RZ, [RZ] ;  /* 0x00000000fffff984 */ /* 0x000fe20000000800 */
[----:B------:R-:W-:Y:S01]  /*4740*/  @!PT LDS RZ, [RZ] ;  /* 0x00000000fffff984 */ /* 0x000fe20000000800 */
[----:B------:R-:W-:Y:S01]  /*4750*/  @!PT LDS RZ, [RZ] ;  /* 0x00000000fffff984 */ /* 0x000fe20000000800 */
[----:B------:R2:W-:Y:S06]  /*4760*/  MEMBAR.ALL.CTA ;  /* 0x0000000000007992 */ /* 0x0005ec0000008000 */
[----:B--2---:R-:W2:Y:S01]  /*4770*/  FENCE.VIEW.ASYNC.S ;  /* 0x00000000000073c6 */ /* 0x004ea20000000000 */
[----:B------:R-:W-:Y:S04]  /*4780*/  PRMT R0, RZ, 0x654, R0 ;  /* 0x00000654ff007816 */ /* 0x000fe80000000000 */
[----:B--2---:R2:W-:Y:S01]  /*4790*/  SYNCS.ARRIVE.TRANS64.RED.A1T0 RZ, [R0+URZ], RZ ;  /* 0x000000ff00ff79a7 */ /* 0x0045e200081004ff */
[----:B----4-:R-:W-:Y:S11]  /*47a0*/  LOP3.LUT P3, RZ, R30, 0x1, RZ, 0xc0, !PT ;  /* 0x000000011eff7812 */ /* 0x010ff6000786c0ff */
[----:B------:R-:W-:Y:S02]  /*47b0*/  @!UPT UIADD3 URZ, UPT, UPT, URZ, URZ, URZ ;  /* 0x000000fffffff290 */ /* 0x000fe4000fffe0ff */
[----:B------:R-:W-:Y:S02]  /*47c0*/  @P3 MOV R13, R28 ;  /* 0x0000001c000d3202 */ /* 0x000fe40000000f00 */
[----:B------:R-:W-:Y:S01]  /*47d0*/  @P3 LOP3.LUT R8, R29, 0xffff, RZ, 0xc0, !PT ;  /* 0x0000ffff1d083812 */ /* 0x000fe200078ec0ff */
[----:B--2---:R-:W-:Y:S06]  /*47e0*/  @!P0 BRA `(.L_x_88) ;  /* 0x0000000000a48947 */ /* 0x004fec0003800000 */
[----:B-1----:R-:W-:Y:S01]  /*47f0*/  IMAD.HI.U32 R33, R22, R7, RZ ;  /* 0x0000000716217227 */ /* 0x002fe200078e00ff */
[----:B------:R-:W-:Y:S02]  /*4800*/  ISETP.NE.AND P0, PT, R6, 0x1, PT ;  /* 0x000000010600780c */ /* 0x000fe40003f05270 */
[----:B------:R-:W-:Y:S01]  /*4810*/  ISETP.NE.AND P2, PT, R26, 0x1, PT ;  /* 0x000000011a00780c */ /* 0x000fe20003f45270 */
[----:B---3--:R-:W-:Y:S01]  /*4820*/  IMAD.HI.U32 R34, R19, R16, RZ ;  /* 0x0000001013227227 */ /* 0x008fe200078e00ff */
[----:B------:R-:W-:Y:S02]  /*4830*/  SHF.R.U32.HI R33, RZ, R18, R33 ;  /* 0x00000012ff217219 */ /* 0x000fe40000011621 */
[----:B------:R-:W-:Y:S01]  /*4840*/  ISETP.NE.AND P4, PT, R2, 0x1, PT ;  /* 0x000000010200780c */ /* 0x000fe20003f85270 */
[----:B------:R-:W-:Y:S01]  /*4850*/  IMAD.HI.U32 R38, R13, R16, RZ ;  /* 0x000000100d267227 */ /* 0x000fe200078e00ff */
[----:B------:R-:W-:Y:S02]  /*4860*/  SHF.R.U32.HI R34, RZ, R17, R34 ;  /* 0x00000011ff227219 */ /* 0x000fe40000011622 */
[----:B------:R-:W-:Y:S01]  /*4870*/  SEL R3, R22, R33, !P0 ;  /* 0x0000002116037207 */ /* 0x000fe20004000000 */
[C---:B------:R-:W-:Y:S01]  /*4880*/  IMAD.HI.U32 R33, R8.reuse, R7, RZ ;  /* 0x0000000708217227 */ /* 0x040fe200078e00ff */
[----:B------:R-:W-:Y:S02]  /*4890*/  SEL R11, R19, R34, !P4 ;  /* 0x00000022130b7207 */ /* 0x000fe40006000000 */
[----:B------:R-:W-:Y:S01]  /*48a0*/  SHF.R.U32.HI R38, RZ, R17, R38 ;  /* 0x00000011ff267219 */ /* 0x000fe20000011626 */
[----:B------:R-:W-:Y:S01]  /*48b0*/  IMAD.HI.U32 R40, R3, R4, RZ ;  /* 0x0000000403287227 */ /* 0x000fe200078e00ff */
[----:B------:R-:W-:Y:S03]  /*48c0*/  SHF.R.U32.HI R33, RZ, R18, R33 ;  /* 0x00000012ff217219 */ /* 0x000fe60000011621 */
[----:B------:R-:W-:Y:S01]  /*48d0*/  IMAD.HI.U32 R34, R11, R4, RZ ;  /* 0x000000040b227227 */ /* 0x000fe200078e00ff */
[----:B------:R-:W-:Y:S02]  /*48e0*/  @P2 SHF.R.U32.HI R3, RZ, R5, R40 ;  /* 0x00000005ff032219 */ /* 0x000fe40000011628 */
[----:B------:R-:W-:Y:S02]  /*48f0*/  SEL R9, R8, R33, !P0 ;  /* 0x0000002108097207 */ /* 0x000fe40004000000 */
[----:B------:R-:W-:Y:S01]  /*4900*/  @P2 SHF.R.U32.HI R11, RZ, R5, R34 ;  /* 0x00000005ff0b2219 */ /* 0x000fe20000011622 */
[C---:B------:R-:W-:Y:S01]  /*4910*/  IMAD R10, R26.reuse, R3, RZ ;  /* 0x000000031a0a7224 */ /* 0x040fe200078e02ff */
[----:B------:R-:W-:Y:S01]  /*4920*/  SEL R3, R13, R38, !P4 ;  /* 0x000000260d037207 */ /* 0x000fe20006000000 */
[C---:B------:R-:W-:Y:S03]  /*4930*/  IMAD.HI.U32 R14, R9.reuse, R4, RZ ;  /* 0x00000004090e7227 */ /* 0x040fe600078e00ff */
[----:B------:R-:W-:Y:S01]  /*4940*/  ISETP.GE.AND P0, PT, R9, R10, PT ;  /* 0x0000000a0900720c */ /* 0x000fe20003f06270 */
[C---:B------:R-:W-:Y:S01]  /*4950*/  IMAD R12, R26.reuse, R11, RZ ;  /* 0x0000000b1a0c7224 */ /* 0x040fe200078e02ff */
[-C--:B------:R-:W-:Y:S04]  /*4960*/  SHF.R.U32.HI R14, RZ, R5.reuse, R14 ;  /* 0x00000005ff0e7219 */ /* 0x080fe8000001160e */
[----:B------:R-:W-:Y:S02]  /*4970*/  ISETP.GE.OR P0, PT, R3, R12, P0 ;  /* 0x0000000c0300720c */ /* 0x000fe40000706670 */
[----:B------:R-:W-:Y:S05]  /*4980*/  SEL R15, R9, R14, !P2 ;  /* 0x0000000e090f7207 */ /* 0x000fea0005000000 */
[----:B------:R-:W-:Y:S04]  /*4990*/  IMAD.MOV R14, RZ, RZ, -R15 ;  /* 0x000000ffff0e7224 */ /* 0x000fe800078e0a0f */
[----:B------:R-:W-:Y:S02]  /*49a0*/  IMAD R14, R26, R14, R9 ;  /* 0x0000000e1a0e7224 */ /* 0x000fe400078e0209 */
[C---:B------:R-:W-:Y:S05]  /*49b0*/  @!P0 IMAD.HI.U32 R10, R3.reuse, R4, RZ ;  /* 0x00000004030a8227 */ /* 0x040fea00078e00ff */
[----:B------:R-:W-:Y:S04]  /*49c0*/  @!P0 SHF.R.U32.HI R10, RZ, R5, R10 ;  /* 0x00000005ff0a8219 */ /* 0x000fe8000001160a */
[----:B------:R-:W-:Y:S01]  /*49d0*/  @!P0 SEL R0, R3, R10, !P2 ;  /* 0x0000000a03008207 */ /* 0x000fe20005000000 */
[----:B------:R-:W-:Y:S03]  /*49e0*/  IMAD.MOV R10, RZ, RZ, -R3 ;  /* 0x000000ffff0a7224 */ /* 0x000fe600078e0a03 */
[----:B------:R-:W-:Y:S01]  /*49f0*/  @!P0 IADD3 R15, PT, PT, R15, -R0, RZ ;  /* 0x800000000f0f8210 */ /* 0x000fe20007ffe0ff */
[----:B------:R-:W-:Y:S01]  /*4a00*/  @!P0 IMAD R0, R11, R14, R0 ;  /* 0x0000000e0b008224 */ /* 0x000fe200078e0200 */
[----:B------:R-:W-:Y:S01]  /*4a10*/  IADD3 R11, PT, PT, -R9, RZ, RZ ;  /* 0x000000ff090b7210 */ /* 0x000fe20007ffe1ff */
[----:B------:R-:W-:Y:S02]  /*4a20*/  IMAD R13, R2, R10, R13 ;  /* 0x0000000a020d7224 */ /* 0x000fe400078e020d */
[----:B------:R-:W-:Y:S02]  /*4a30*/  @!P0 IMAD R9, R15, R26, R3 ;  /* 0x0000001a0f098224 */ /* 0x000fe400078e0203 */
[----:B------:R-:W-:Y:S02]  /*4a40*/  @!P0 IMAD.MOV.U32 R3, RZ, RZ, R0 ;  /* 0x000000ffff038224 */ /* 0x000fe400078e0000 */
[----:B------:R-:W-:Y:S02]  /*4a50*/  IMAD R8, R6, R11, R8 ;  /* 0x0000000b06087224 */ /* 0x000fe400078e0208 */
[----:B------:R-:W-:Y:S02]  /*4a60*/  IMAD R13, R3, R2, R13 ;  /* 0x00000002030d7224 */ /* 0x000fe400078e020d */
[----:B------:R-:W-:Y:S02]  /*4a70*/  IMAD R8, R9, R6, R8 ;  /* 0x0000000609087224 */ /* 0x000fe400078e0208 */
.L_x_88:
[----:B------:R-:W-:Y:S05]  /*4a80*/  BRA.U UP1, `(.L_x_89) ;  /* 0x0000000101107547 */ /* 0x000fea000b800000 */
[----:B------:R-:W-:Y:S04]  /*4a90*/  MOV R0, UR6 ;  /* 0x0000000600007c02 */ /* 0x000fe80008000f00 */
[----:B------:R-:W-:Y:S04]  /*4aa0*/  SHF.L.U32 R3, R0, 0x1f, RZ ;  /* 0x0000001f00037819 */ /* 0x000fe800000006ff */
[----:B------:R-:W2:Y:S02]  /*4ab0*/  SYNCS.PHASECHK.TRANS64.TRYWAIT P0, [UR7+0x98], R3 ;  /* 0x00009803ff0075a7 */ /* 0x000ea40008001107 */
[----:B--2---:R-:W-:Y:S05]  /*4ac0*/  @!P0 BRA `(.L_x_90) ;  /* 0x00000048005c8947 */ /* 0x004fea0003800000 */
.L_x_89:
[----:B------:R-:W-:Y:S02]  /*4ad0*/  R2UR UR42, R20 ;  /* 0x00000000142a72ca */ /* 0x000fe400000e0000 */
[----:B------:R-:W-:Y:S02]  /*4ae0*/  R2UR UR43, R21 ;  /* 0x00000000152b72ca */ /* 0x000fe400000e0000 */
[----:B------:R-:W-:Y:S02]  /*4af0*/  ISETP.NE.U32.AND P2, PT, RZ, UR4, PT ;  /* 0x00000004ff007c0c */ /* 0x000fe4000bf45070 */
[----:B------:R-:W-:Y:S02]  /*4b00*/  SHF.L.U32 R12, R32, 0x1f, RZ ;  /* 0x0000001f200c7819 */ /* 0x000fe400000006ff */
[----:B------:R-:W-:Y:S05]  /*4b10*/  ISETP.NE.AND.EX P2, PT, RZ, UR5, PT, P2 ;  /* 0x00000005ff007c0c */ /* 0x000fea000bf45320 */
[----:B------:R-:W-:Y:S02]  /*4b20*/  USHF.L.U32 UR42, UR42, 0x7, URZ ;  /* 0x000000072a2a7899 */ /* 0x000fe400080006ff */
[----:B------:R-:W-:Y:S01]  /*4b30*/  USHF.L.U32 UR43, UR43, 0x6, URZ ;  /* 0x000000062b2b7899 */ /* 0x000fe200080006ff */
[----:B------:R-:W-:Y:S11]  /*4b40*/  BRA.U !UP4, `(.L_x_91) ;  /* 0x000000010c347547 */ /* 0x000ff6000b800000 */
[----:B------:R-:W-:Y:S01]  /*4b50*/  UPLOP3.LUT UP0, UPT, UPT, UPT, UP3, 0x80, 0x8 ;  /* 0x000000000008789c */ /* 0x000fe20003f0f030 */
[----:B--2---:R-:W-:Y:S02]  /*4b60*/  HFMA2 R0, -RZ, RZ, 0, 5.9604644775390625e-08 ;  /* 0x00000001ff007431 */ /* 0x004fe400000001ff */
[----:B------:R-:W-:Y:S03]  /*4b70*/  IMAD.MOV.U32 R59, RZ, RZ, 0x1 ;  /* 0x00000001ff3b7424 */ /* 0x000fe600078e00ff */
[----:B------:R-:W-:Y:S05]  /*4b80*/  PLOP3.LUT P0, PT, PT, PT, UP0, 0x80, 0x8 ;  /* 0x000000000008781c */ /* 0x000fea0003f0f008 */
[----:B------:R-:W2:Y:S01]  /*4b90*/  @UP0 LDCU.64 UR10, c[0x0][0x888] ;  /* 0x00011100ff0a07ac */ /* 0x000ea20008000a00 */
[----:B------:R-:W-:Y:S07]  /*4ba0*/  @UP0 UIMAD UR8, UR36, UR4, URZ ;  /* 0x00000004240802a4 */ /* 0x000fee000f8e02ff */
[----:B------:R-:W-:Y:S01]  /*4bb0*/  @!P0 PRMT R59, R0, 0x7610, R59 ;  /* 0x00007610003b8816 */ /* 0x000fe2000000003b */
[----:B--2---:R-:W-:Y:S03]  /*4bc0*/  @UP0 UIMAD.WIDE UR10, UR8, 0x4, UR10 ;  /* 0x00000004080a08a5 */ /* 0x004fe6000f8e020a */
[----:B------:R-:W2:Y:S03]  /*4bd0*/  @!UP0 LDCU UR8, c[0x0][0x880] ;  /* 0x00011000ff0887ac */ /* 0x000ea60008000800 */
[----:B------:R-:W-:Y:S01]  /*4be0*/  IMAD.U32 R10, RZ, RZ, UR10 ;  /* 0x0000000aff0a7e24 */ /* 0x000fe2000f8e00ff */
[----:B------:R-:W-:Y:S05]  /*4bf0*/  MOV R11, UR11 ;  /* 0x0000000b000b7c02 */ /* 0x000fea0008000f00 */
[----:B------:R4:W5:Y:S02]  /*4c00*/  @P0 LDG.E R35, desc[UR46][R10.64] ;  /* 0x0000002e0a230981 */ /* 0x000964000c1e1900 */
[----:B--2-4-:R-:W-:Y:S07]  /*4c10*/  @!P0 IMAD.U32 R35, RZ, RZ, UR8 ;  /* 0x00000008ff238e24 */ /* 0x014fee000f8e00ff */
.L_x_91:
[----:B-----5:R-:W-:Y:S01]  /*4c20*/  @!P2 FSETP.EQ.AND P0, PT, R35, RZ, PT ;  /* 0x000000ff2300a20b */ /* 0x020fe20003f02000 */
[----:B------:R-:W-:Y:S01]  /*4c30*/  @!UPT UIADD3 URZ, UPT, UPT, URZ, URZ, URZ ;  /* 0x000000fffffff290 */ /* 0x000fe2000fffe0ff */
[----:B------:R-:W-:Y:S11]  /*4c40*/  @!P2 BRA `(.L_x_92) ;  /* 0x000000000014a947 */ /* 0x000ff60003800000 */
[----:B------:R-:W-:Y:S02]  /*4c50*/  LOP3.LUT P2, RZ, R59, 0xff, RZ, 0xc0, !PT ;  /* 0x000000ff3bff7812 */ /* 0x000fe4000784c0ff */
[----:B------:R-:W-:Y:S04]  /*4c60*/  PLOP3.LUT P0, PT, PT, PT, UP0, 0x80, 0x8 ;  /* 0x000000000008781c */ /* 0x000fe80003f0f008 */
[----:B------:R-:W-:Y:S07]  /*4c70*/  PLOP3.LUT P0, PT, P0, PT, PT, 0x8, 0x80 ;  /* 0x000000000080781c */ /* 0x000fee000070e170 */
[----:B------:R-:W-:Y:S11]  /*4c80*/  @P2 FSETP.EQ.AND P0, PT, R35, RZ, PT ;  /* 0x000000ff2300220b */ /* 0x000ff60003f02000 */
[----:B------:R-:W-:Y:S02]  /*4c90*/  @!UPT UIADD3 URZ, UPT, UPT, URZ, URZ, URZ ;  /* 0x000000fffffff290 */ /* 0x000fe4000fffe0ff */
.L_x_92:
[----:B------:R-:W4:Y:S01]  /*4ca0*/  SYNCS.PHASECHK.TRANS64.TRYWAIT P2, [UR7+0x70], R12 ;  /* 0x0000700cff0075a7 */ /* 0x000f220008041107 */
[----:B------:R-:W-:Y:S04]  /*4cb0*/  ELECT P4, URZ, PT ;  /* 0x0000000000ff782f */ /* 0x000fe80003880000 */
[----:B------:R-:W-:Y:S11]  /*4cc0*/  PLOP3.LUT P4, PT, P0, P4, PT, 0xf2, 0x2f ;  /* 0x00000000002f781c */ /* 0x000ff60000789e72 */
[----:B------:R-:W-:Y:S02]  /*4cd0*/  @!UPT UIADD3 URZ, UPT, UPT, URZ, URZ, URZ ;  /* 0x000000fffffff290 */ /* 0x000fe4000fffe0ff */
[----:B-1----:R-:W-:Y:S05]  /*4ce0*/  @!P4 IADD3 R9, P0, PT, R36, 0x580, RZ ;  /* 0x000005802409c810 */ /* 0x002fea0007f1e0ff */
[----:B--2---:R-:W-:Y:S01]  /*4cf0*/  @!P4 IMAD.X R0, RZ, RZ, R37, P0 ;  /* 0x000000ffff00c224 */ /* 0x004fe200000e0625 */
[----:B----4-:R-:W-:Y:S07]  /*4d00*/  @!P2 BRA `(.L_x_93) ;  /* 0x0000004400e4a947 */ /* 0x010fee0003800000 */
.L_x_185:
[----:B------:R-:W-:Y:S01]  /*4d10*/  @!P4 R2UR UR9, R9 ;  /* 0x000000000909c2ca */ /* 0x000fe200000e0000 */
[----:B------:R-:W-:Y:S01]  /*4d20*/  VOTEU.ALL UP1, P4 ;  /* 0x0000000000ff7886 */ /* 0x000fe20002020000 */
[----:B------:R-:W-:Y:S01]  /*4d30*/  @!P4 R2UR UR8, R0 ;  /* 0x000000000008c2ca */ /* 0x000fe200000e0000 */
[----:B------:R-:W-:Y:S01]  /*4d40*/  VOTEU.ALL UP2, P4 ;  /* 0x0000000000ff7886 */ /* 0x000fe20002040000 */
[----:B------:R-:W-:Y:S01]  /*4d50*/  UMOV UR16, 0x0 ;  /* 0x0000000000107882 */ /* 0x000fe20000000000 */
[----:B------:R-:W-:Y:S01]  /*4d60*/  UMOV UR17, 0x10000000 ;  /* 0x1000000000117882 */ /* 0x000fe20000000000 */
[----:B------:R-:W-:Y:S01]  /*4d70*/  @!UP1 UIADD3 UR40, UPT, UPT, UR7, 0x200, URZ ;  /* 0x0000020007289890 */ /* 0x000fe2000fffe0ff */
[----:B------:R-:W-:Y:S01]  /*4d80*/  @!P4 IMAD.MOV.U32 R0, RZ, RZ, 0x1000 ;  /* 0x00001000ff00c424 */ /* 0x000fe200078e00ff */
[----:B------:R-:W-:Y:S01]  /*4d90*/  UMOV UR44, UR36 ;  /* 0x00000024002c7c82 */ /* 0x000fe20008000000 */
[----:B------:R-:W-:Y:S01]  /*4da0*/  @!UP1 UIADD3 UR10, UPT, UPT, UR42, 0x40, URZ ;  /* 0x000000402a0a9890 */ /* 0x000fe2000fffe0ff */
[----:B------:R-:W-:Y:S01]  /*4db0*/  @!P4 IADD3 R9, P0, PT, R36, 0x580, RZ ;  /* 0x000005802409c810 */ /* 0x000fe20007f1e0ff */
[----:B------:R-:W-:Y:S01]  /*4dc0*/  UMOV UR11, UR43 ;  /* 0x0000002b000b7c82 */ /* 0x000fe20008000000 */
[----:B------:R-:W-:Y:S01]  /*4dd0*/  UMOV UR12, UR36 ;  /* 0x00000024000c7c82 */ /* 0x000fe20008000000 */
[----:B------:R-:W-:Y:S01]  /*4de0*/  IMAD.U32 R10, RZ, RZ, UR9 ;  /* 0x00000009ff0a7e24 */ /* 0x000fe2000f8e00ff */
[----:B------:R-:W-:Y:S01]  /*4df0*/  UMOV UR9, UR41 ;  /* 0x0000002900097c82 */ /* 0x000fe20008000000 */
[----:B------:R-:W-:Y:S01]  /*4e00*/  IMAD.U32 R11, RZ, RZ, UR8 ;  /* 0x00000008ff0b7e24 */ /* 0x000fe2000f8e00ff */
[----:B------:R-:W-:Y:S02]  /*4e10*/  @!UP1 UIADD3 UR8, UPT, UPT, UR7, 0xa00, URZ ;  /* 0x00000a0007089890 */ /* 0x000fe4000fffe0ff */
[----:B------:R-:W-:Y:S01]  /*4e20*/  @!P4 R2UR UR18, R10 ;  /* 0x000000000a12c2ca */ /* 0x000fe200000e0000 */
[----:B------:R-:W-:Y:S01]  /*4e30*/  VOTEU.ALL UP1, P4 ;  /* 0x0000000000ff7886 */ /* 0x000fe20002020000 */
[----:B------:R-:W-:Y:S01]  /*4e40*/  @!P4 R2UR UR19, R11 ;  /* 0x000000000b13c2ca */ /* 0x000fe200000e0000 */
[----:B------:R-:W-:Y:S11]  /*4e50*/  UPRMT UR14, UR37, 0x654, UR41 ;  /* 0x00000654250e7896 */ /* 0x000ff60008000029 */
[----:B------:R-:W-:Y:S01]  /*4e60*/  @!UPT UIADD3 URZ, UPT, UPT, URZ, URZ, URZ ;  /* 0x000000fffffff290 */ /* 0x000fe2000fffe0ff */
[----:B------:R2:W-:Y:S01]  /*4e70*/  @!UP2 UTMALDG.3D [UR40], [UR18], desc[UR16] ;  /* 0x000010281200a5b4 */ /* 0x0005e20008011000 */
[----:B------:R2:W-:Y:S01]  /*4e80*/  @!UP1 UTMALDG.3D [UR8], [UR18], desc[UR16] ;  /* 0x00001008120095b4 */ /* 0x0005e20008011000 */
[----:B------:R4:W-:Y:S01]  /*4e90*/  @!P4 SYNCS.ARRIVE.TRANS64.RED.A0TR RZ, [UR7+0x50], R0 ;  /* 0x00005000ffffc9a7 */ /* 0x0009e20008300407 */
[----:B------:R-:W-:Y:S01]  /*4ea0*/  SYNCS.ARRIVE.TRANS64.RED.A1T0 RZ, [UR14], RZ ;  /* 0x000000ffffff79a7 */ /* 0x000fe2000810040e */
[----:B----4-:R-:W-:Y:S01]  /*4eb0*/  @!P4 IMAD.X R0, RZ, RZ, R37, P0 ;  /* 0x000000ffff00c224 */ /* 0x010fe200000e0625 */
[----:B------:R-:W4:Y:S02]  /*4ec0*/  SYNCS.PHASECHK.TRANS64.TRYWAIT P2, [UR7+0x78], R12 ;  /* 0x0000780cff0075a7 */ /* 0x000f240008041107 */
[----:B--2-4-:R-:W-:Y:S05]  /*4ed0*/  @!P2 BRA `(.L_x_94) ;  /* 0x000000440088a947 */ /* 0x014fea0003800000 */
.L_x_187:
        /* <DEDUP_REMOVED lines=8> */
[----:B------:R-:W-:Y:S01]  /*4f60*/  @!UP1 UIADD3 UR32, UPT, UPT, UR7, 0x1200, URZ ;  /* 0x0000120007209890 */ /* 0x000fe2000fffe0ff */
[----:B------:R-:W-:Y:S01]  /*4f70*/  @!P4 IADD3 R21, P0, PT, R36, 0x580, RZ ;  /* 0x000005802415c810 */ /* 0x000fe20007f1e0ff */
[----:B------:R-:W-:Y:S01]  /*4f80*/  UMOV UR35, UR43 ;  /* 0x0000002b00237c82 */ /* 0x000fe20008000000 */
[----:B------:R-:W-:Y:S02]  /*4f90*/  @!UP1 UIADD3 UR10, UPT, UPT, UR42, 0x50, URZ ;  /* 0x000000502a0a9890 */ /* 0x000fe4000fffe0ff */
[----:B------:R-:W-:Y:S01]  /*4fa0*/  IMAD.U32 R10, RZ, RZ, UR9 ;  /* 0x00000009ff0a7e24 */ /* 0x000fe2000f8e00ff */
[----:B------:R-:W-:Y:S01]  /*4fb0*/  UMOV UR9, UR33 ;  /* 0x0000002100097c82 */ /* 0x000fe20008000000 */
[----:B------:R-:W-:Y:S01]  /*4fc0*/  IMAD.U32 R11, RZ, RZ, UR8 ;  /* 0x00000008ff0b7e24 */ /* 0x000fe2000f8e00ff */
[----:B------:R-:W-:Y:S01]  /*4fd0*/  @!UP1 UIADD3 UR8, UPT, UPT, UR7, 0x1a00, URZ ;  /* 0x00001a0007089890 */ /* 0x000fe2000fffe0ff */
[----:B------:R-:W-:Y:S01]  /*4fe0*/  @!P4 IMAD.X R20, RZ, RZ, R37, P0 ;  /* 0x000000ffff14c224 */ /* 0x000fe200000e0625 */
[----:B------:R-:W-:Y:S01]  /*4ff0*/  @!P4 R2UR UR18, R10 ;  /* 0x000000000a12c2ca */ /* 0x000fe200000e0000 */
[----:B------:R-:W-:Y:S01]  /*5000*/  VOTEU.ALL UP1, P4 ;  /* 0x0000000000ff7886 */ /* 0x000fe20002020000 */
[----:B------:R-:W-:Y:S01]  /*5010*/  @!P4 R2UR UR19, R11 ;  /* 0x000000000b13c2ca */ /* 0x000fe200000e0000 */
[----:B------:R-:W-:Y:S01]  /*5020*/  UMOV UR11, UR43 ;  /* 0x0000002b000b7c82 */ /* 0x000fe20008000000 */
[----:B------:R-:W-:Y:S01]  /*5030*/  UMOV UR12, UR36 ;  /* 0x00000024000c7c82 */ /* 0x000fe20008000000 */
[----:B------:R-:W-:Y:S10]  /*5040*/  UPRMT UR14, UR37, 0x654, UR33 ;  /* 0x00000654250e7896 */ /* 0x000ff40008000021 */
[----:B------:R2:W-:Y:S01]  /*5050*/  @!UP2 UTMALDG.3D [UR32], [UR18], desc[UR16] ;  /* 0x000010201200a5b4 */ /* 0x0005e20008011000 */
[----:B------:R2:W-:Y:S01]  /*5060*/  @!UP1 UTMALDG.3D [UR8], [UR18], desc[UR16] ;  /* 0x00001008120095b4 */ /* 0x0005e20008011000 */
[----:B------:R2:W-:Y:S01]  /*5070*/  @!P4 SYNCS.ARRIVE.TRANS64.RED.A0TR RZ, [UR7+0x58], R0 ;  /* 0x00005800ffffc9a7 */ /* 0x0005e20008300407 */
[----:B------:R-:W-:Y:S01]  /*5080*/  SYNCS.ARRIVE.TRANS64.RED.A1T0 RZ, [UR14], RZ ;  /* 0x000000ffffff79a7 */ /* 0x000fe2000810040e */
[----:B------:R-:W4:Y:S02]  /*5090*/  SYNCS.PHASECHK.TRANS64.TRYWAIT P2, [UR7+0x80], R12 ;  /* 0x0000800cff0075a7 */ /* 0x000f240008041107 */
[----:B--2-4-:R-:W-:Y:S05]  /*50a0*/  @!P2 BRA `(.L_x_95) ;  /* 0x00000044002ca947 */ /* 0x014fea0003800000 */
.L_x_189:
[----:B------:R-:W2:Y:S01]  /*50b0*/  LDC.64 R14, c[0x0][0xb10] ;  /* 0x0002c400ff0e7b82 */ /* 0x000ea20000000a00 */
[----:B------:R-:W-:Y:S01]  /*50c0*/  @!P4 R2UR UR9, R21 ;  /* 0x000000001509c2ca */ /* 0x000fe200000e0000 */
[----:B------:R-:W-:Y:S01]  /*50d0*/  VOTEU.ALL UP1, P4 ;  /* 0x0000000000ff7886 */ /* 0x000fe20002020000 */
[----:B------:R-:W-:Y:S01]  /*50e0*/  @!P4 R2UR UR8, R20 ;  /* 0x000000001408c2ca */ /* 0x000fe200000e0000 */
[----:B------:R-:W-:Y:S01]  /*50f0*/  VOTEU.ALL UP2, P4 ;  /* 0x0000000000ff7886 */ /* 0x000fe20002040000 */
[----:B------:R-:W-:Y:S03]  /*5100*/  UMOV UR16, 0x0 ;  /* 0x0000000000107882 */ /* 0x000fe60000000000 */
[----:B------:R-:W4:Y:S01]  /*5110*/  LDC.64 R10, c[0x0][0xb18] ;  /* 0x0002c600ff0a7b82 */ /* 0x000f220000000a00 */
[----:B------:R-:W-:Y:S01]  /*5120*/  @!UP1 UIADD3 UR26, UPT, UPT, UR42, 0x20, URZ ;  /* 0x000000202a1a9890 */ /* 0x000fe2000fffe0ff */
[----:B------:R-:W-:Y:S01]  /*5130*/  @P3 SHF.R.U32.HI R24, RZ, 0x10, R29 ;  /* 0x00000010ff183819 */ /* 0x000fe2000001161d */
[----:B------:R-:W-:Y:S01]  /*5140*/  @!UP1 UIADD3 UR24, UPT, UPT, UR7, 0x2200, URZ ;  /* 0x0000220007189890 */ /* 0x000fe2000fffe0ff */
[----:B------:R-:W-:Y:S01]  /*5150*/  VIADD R27, R27, 0x1 ;  /* 0x000000011b1b7836 */ /* 0x000fe20000000000 */
[----:B------:R-:W-:Y:S03]  /*5160*/  UMOV UR17, 0x10000000 ;  /* 0x1000000000117882 */ /* 0x000fe60000000000 */
[----:B------:R-:W5:Y:S01]  /*5170*/  @!P1 LDC R0, c[0x0][0xb20] ;  /* 0x0002c800ff009b82 */ /* 0x000f620000000800 */
[----:B------:R-:W-:Y:S01]  /*5180*/  UMOV UR27, UR43 ;  /* 0x0000002b001b7c82 */ /* 0x000fe20008000000 */
[----:B------:R-:W-:Y:S01]  /*5190*/  IMAD.U32 R20, RZ, RZ, UR9 ;  /* 0x00000009ff147e24 */ /* 0x000fe2000f8e00ff */
[----:B------:R-:W-:Y:S05]  /*51a0*/  UMOV UR28, UR36 ;  /* 0x00000024001c7c82 */ /* 0x000fea0008000000 */
[----:B-1----:R-:W1:Y:S01]  /*51b0*/  @!P1 LDC R3, c[0x0][0xb0c] ;  /* 0x0002c300ff039b82 */ /* 0x002e620000000800 */
[----:B------:R-:W-:Y:S01]  /*51c0*/  IMAD.U32 R21, RZ, RZ, UR8 ;  /* 0x00000008ff157e24 */ /* 0x000fe2000f8e00ff */
[----:B------:R-:W-:Y:S01]  /*51d0*/  @!UP1 UIADD3 UR10, UPT, UPT, UR42, 0x60, URZ ;  /* 0x000000602a0a9890 */ /* 0x000fe2000fffe0ff */
[----:B------:R-:W-:Y:S01]  /*51e0*/  @!P4 R2UR UR18, R20 ;  /* 0x000000001412c2ca */ /* 0x000fe200000e0000 */
[----:B------:R-:W-:Y:S01]  /*51f0*/  @!UP1 UIADD3 UR8, UPT, UPT, UR7, 0x2a00, URZ ;  /* 0x00002a0007089890 */ /* 0x000fe2000fffe0ff */
[----:B------:R-:W-:Y:S01]  /*5200*/  @!P4 IMAD.MOV.U32 R20, RZ, RZ, 0x1000 ;  /* 0x00001000ff14c424 */ /* 0x000fe200078e00ff */
[----:B------:R-:W-:Y:S01]  /*5210*/  @!P4 R2UR UR19, R21 ;  /* 0x000000001513c2ca */ /* 0x000fe200000e0000 */
[----:B------:R-:W-:Y:S01]  /*5220*/  VOTEU.ALL UP1, P4 ;  /* 0x0000000000ff7886 */ /* 0x000fe20002020000 */
[----:B------:R-:W-:Y:S01]  /*5230*/  UMOV UR9, UR25 ;  /* 0x0000001900097c82 */ /* 0x000fe20008000000 */
[----:B------:R-:W-:Y:S01]  /*5240*/  UMOV UR11, UR43 ;  /* 0x0000002b000b7c82 */ /* 0x000fe20008000000 */
[----:B------:R-:W-:Y:S01]  /*5250*/  UMOV UR12, UR36 ;  /* 0x00000024000c7c82 */ /* 0x000fe20008000000 */
[----:B------:R-:W-:Y:S08]  /*5260*/  UPRMT UR14, UR37, 0x654, UR25 ;  /* 0x00000654250e7896 */ /* 0x000ff00008000019 */
[----:B------:R1:W-:Y:S02]  /*5270*/  @!UP2 UTMALDG.3D [UR24], [UR18], desc[UR16] ;  /* 0x000010181200a5b4 */ /* 0x0003e40008011000 */
[----:B-1----:R-:W-:Y:S01]  /*5280*/  @!P1 ISETP.NE.AND P2, PT, R3, 0x1, PT ;  /* 0x000000010300980c */ /* 0x002fe20003f45270 */
[C---:B--2---:R-:W-:Y:S01]  /*5290*/  @!P1 IMAD.HI.U32 R14, R13.reuse, R14, RZ ;  /* 0x0000000e0d0e9227 */ /* 0x044fe200078e00ff */
[----:B----4-:R-:W-:Y:S01]  /*52a0*/  @!P1 ISETP.NE.AND P0, PT, R10, 0x1, PT ;  /* 0x000000010a00980c */ /* 0x010fe20003f05270 */
[----:B------:R1:W-:Y:S01]  /*52b0*/  @!UP1 UTMALDG.3D [UR8], [UR18], desc[UR16] ;  /* 0x00001008120095b4 */ /* 0x0003e20008011000 */
[----:B------:R1:W-:Y:S01]  /*52c0*/  @!P4 SYNCS.ARRIVE.TRANS64.RED.A0TR RZ, [UR7+0x60], R20 ;  /* 0x00006014ffffc9a7 */ /* 0x0003e20008300407 */
[C---:B------:R-:W-:Y:S01]  /*52d0*/  @!P1 IMAD.HI.U32 R11, R8.reuse, R11, RZ ;  /* 0x0000000b080b9227 */ /* 0x040fe200078e00ff */
[----:B------:R-:W-:Y:S04]  /*52e0*/  @!P1 SHF.R.U32.HI R14, RZ, R15, R14 ;  /* 0x0000000fff0e9219 */ /* 0x000fe8000001160e */
[----:B-----5:R-:W-:Y:S02]  /*52f0*/  @!P1 SHF.R.U32.HI R9, RZ, R0, R11 ;  /* 0x00000000ff099219 */ /* 0x020fe4000001160b */
[----:B------:R-:W-:Y:S02]  /*5300*/  @!P1 SEL R14, R13, R14, !P2 ;  /* 0x0000000e0d0e9207 */ /* 0x000fe40005000000 */
[----:B------:R-:W-:Y:S05]  /*5310*/  @!P1 SEL R9, R8, R9, !P0 ;  /* 0x0000000908099207 */ /* 0x000fea0004000000 */
[----:B------:R-:W-:Y:S01]  /*5320*/  @!P1 IMAD.IADD R0, R9, 0x1, -R14 ;  /* 0x0000000109009824 */ /* 0x000fe200078e0a0e */
[----:B------:R-:W-:Y:S01]  /*5330*/  SYNCS.ARRIVE.TRANS64.RED.A1T0 RZ, [UR14], RZ ;  /* 0x000000ffffff79a7 */ /* 0x000fe2000810040e */
[----:B------:R-:W-:Y:S02]  /*5340*/  @!P1 IMAD.IADD R9, R14, 0x1, -R9 ;  /* 0x000000010e099824 */ /* 0x000fe400078e0a09 */
[----:B------:R-:W-:Y:S02]  /*5350*/  @!P1 IMAD R13, R0, R3, R13 ;  /* 0x00000003000d9224 */ /* 0x000fe400078e020d */
[----:B------:R-:W-:Y:S01]  /*5360*/  @!P1 IMAD R8, R9, R10, R8 ;  /* 0x0000000a09089224 */ /* 0x000fe200078e0208 */
[----:B------:R-:W2:Y:S02]  /*5370*/  SYNCS.PHASECHK.TRANS64.TRYWAIT P5, [UR7+0x88], R12 ;  /* 0x0000880cff0075a7 */ /* 0x000ea400080a1107 */
[----:B-12---:R-:W-:Y:S05]  /*5380*/  @!P5 BRA `(.L_x_96) ;  /* 0x00000040008cd947 */ /* 0x006fea0003800000 */
.L_x_191:
[----:B-1----:R-:W-:Y:S01]  /*5390*/  @!P4 IADD3 R3, P0, PT, R36, 0x580, RZ ;  /* 0x000005802403c810 */ /* 0x002fe20007f1e0ff */
[----:B------:R-:W-:Y:S01]  /*53a0*/  VOTEU.ALL UP1, P4 ;  /* 0x0000000000ff7886 */ /* 0x000fe20002020000 */
[----:B------:R-:W-:Y:S01]  /*53b0*/  VOTEU.ALL UP2, P4 ;  /* 0x0000000000ff7886 */ /* 0x000fe20002040000 */
[----:B------:R-:W-:Y:S01]  /*53c0*/  UMOV UR14, 0x0 ;  /* 0x00000000000e7882 */ /* 0x000fe20000000000 */
[----:B------:R-:W-:Y:S01]  /*53d0*/  @!P4 R2UR UR9, R3 ;  /* 0x000000000309c2ca */ /* 0x000fe200000e0000 */
[----:B------:R-:W-:Y:S01]  /*53e0*/  @!P4 IMAD.X R0, RZ, RZ, R37, P0 ;  /* 0x000000ffff00c224 */ /* 0x000fe200000e0625 */
[----:B------:R-:W-:Y:S01]  /*53f0*/  @!UP1 UIADD3 UR17, UPT, UPT, UR7, 0x68, URZ ;  /* 0x0000006807119890 */ /* 0x000fe2000fffe0ff */
[----:B------:R-:W-:Y:S01]  /*5400*/  ISETP.NE.AND P0, PT, R27, 0x2, PT ;  /* 0x000000021b00780c */ /* 0x000fe20003f05270 */
[----:B------:R-:W-:Y:S01]  /*5410*/  @!UP1 UIADD3 UR18, UPT, UPT, UR42, 0x30, URZ ;  /* 0x000000302a129890 */ /* 0x000fe2000fffe0ff */
[----:B------:R-:W-:Y:S01]  /*5420*/  LOP3.LUT R32, R32, 0x1, RZ, 0x3c, !PT ;  /* 0x0000000120207812 */ /* 0x000fe200078e3cff */
[----:B------:R-:W-:Y:S01]  /*5430*/  @!UP1 UIADD3 UR16, UPT, UPT, UR7, 0x3200, URZ ;  /* 0x0000320007109890 */ /* 0x000fe2000fffe0ff */
[----:B------:R-:W-:Y:S01]  /*5440*/  @!P4 R2UR UR8, R0 ;  /* 0x000000000008c2ca */ /* 0x000fe200000e0000 */
[----:B------:R-:W-:Y:S01]  /*5450*/  UMOV UR15, 0x10000000 ;  /* 0x10000000000f7882 */ /* 0x000fe20000000000 */
[----:B------:R-:W-:Y:S01]  /*5460*/  UMOV UR19, UR43 ;  /* 0x0000002b00137c82 */ /* 0x000fe20008000000 */
[----:B------:R-:W-:Y:S01]  /*5470*/  UMOV UR20, UR36 ;  /* 0x0000002400147c82 */ /* 0x000fe20008000000 */
[----:B------:R-:W-:Y:S01]  /*5480*/  @!UP1 UIADD3 UR10, UPT, UPT, UR42, 0x70, URZ ;  /* 0x000000702a0a9890 */ /* 0x000fe2000fffe0ff */
[----:B------:R-:W-:Y:S01]  /*5490*/  SEL R0, RZ, 0x1, P0 ;  /* 0x00000001ff007807 */ /* 0x000fe20000000000 */
[----:B------:R-:W-:Y:S01]  /*54a0*/  IMAD.U32 R10, RZ, RZ, UR9 ;  /* 0x00000009ff0a7e24 */ /* 0x000fe2000f8e00ff */
[----:B------:R-:W-:Y:S01]  /*54b0*/  UMOV UR11, UR43 ;  /* 0x0000002b000b7c82 */ /* 0x000fe20008000000 */
[----:B------:R-:W-:Y:S01]  /*54c0*/  UMOV UR12, UR36 ;  /* 0x00000024000c7c82 */ /* 0x000fe20008000000 */
[----:B------:R-:W-:Y:S01]  /*54d0*/  UMOV UR9, UR17 ;  /* 0x0000001100097c82 */ /* 0x000fe20008000000 */
[----:B------:R-:W-:Y:S01]  /*54e0*/  @P3 R2UR UR36, R24 ;  /* 0x00000000182432ca */ /* 0x000fe200000e0000 */
[----:B------:R-:W-:Y:S01]  /*54f0*/  IMAD.IADD R20, R8, 0x1, R58 ;  /* 0x0000000108147824 */ /* 0x000fe200078e023a */
[----:B------:R-:W-:Y:S01]  /*5500*/  @!P4 R2UR UR22, R10 ;  /* 0x000000000a16c2ca */ /* 0x000fe200000e0000 */
[----:B------:R-:W-:Y:S01]  /*5510*/  IMAD.U32 R11, RZ, RZ, UR8 ;  /* 0x00000008ff0b7e24 */ /* 0x000fe2000f8e00ff */
[----:B------:R-:W-:Y:S01]  /*5520*/  @!UP1 UIADD3 UR8, UPT, UPT, UR7, 0x3a00, URZ ;  /* 0x00003a0007089890 */ /* 0x000fe2000fffe0ff */
[----:B------:R-:W-:Y:S01]  /*5530*/  LOP3.LUT R25, R25, R0, RZ, 0x3c, !PT ;  /* 0x0000000019197212 */ /* 0x000fe200078e3cff */
[----:B------:R-:W-:Y:S01]  /*5540*/  VOTEU.ALL UP1, P4 ;  /* 0x0000000000ff7886 */ /* 0x000fe20002020000 */
[----:B------:R-:W-:Y:S01]  /*5550*/  IMAD.IADD R21, R13, 0x1, R60 ;  /* 0x000000010d157824 */ /* 0x000fe200078e023c */
[----:B------:R-:W-:Y:S02]  /*5560*/  @!P4 R2UR UR23, R11 ;  /* 0x000000000b17c2ca */ /* 0x000fe400000e0000 */
[----:B------:R-:W-:Y:S11]  /*5570*/  SEL R27, R27, RZ, P0 ;  /* 0x000000ff1b1b7207 */ /* 0x000ff60000000000 */
[----:B------:R2:W-:Y:S01]  /*5580*/  @!UP2 UTMALDG.3D [UR16], [UR22], desc[UR14] ;  /* 0x00000e101600a5b4 */ /* 0x0005e20008011000 */
[----:B------:R2:W-:Y:S01]  /*5590*/  @!UP1 UTMALDG.3D [UR8], [UR22], desc[UR14] ;  /* 0x00000e08160095b4 */ /* 0x0005e20008011000 */
[----:B------:R2:W-:Y:S01]  /*55a0*/  @!P4 SYNCS.ARRIVE.TRANS64.RED.A0TR RZ, [UR7+0x68], R23 ;  /* 0x00006817ffffc9a7 */ /* 0x0005e20008300407 */
[----:B------:R-:W-:Y:S01]  /*55b0*/  UPLOP3.LUT UP1, UPT, UPT, UPT, UPT, 0x80, 0x8 ;  /* 0x000000000008789c */ /* 0x000fe20003f2f070 */
[----:B------:R-:W-:Y:S01]  /*55c0*/  SYNCS.ARRIVE.TRANS64.RED.A1T0 RZ, [UR13], RZ ;  /* 0x000000ffffff79a7 */ /* 0x000fe2000810040d */
[----:B------:R-:W-:Y:S09]  /*55d0*/  @P3 BRA `(.L_x_97) ;  /* 0xfffffff000303947 */ /* 0x000ff2000383ffff */
[----:B------:R-:W-:-:S04]  /*55e0*/  SHF.L.U32 R3, R32, 0x1f, RZ ;  /* 0x0000001f20037819 */ /* 0x000fc800000006ff */
[----:B------:R-:W1:Y:S02]  /*55f0*/  SYNCS.PHASECHK.TRANS64.TRYWAIT P0, [UR7+0x70], R3 ;  /* 0x00007003ff0075a7 */ /* 0x000e640008001107 */
[----:B-1----:R-:W-:Y:S05]  /*5600*/  @!P0 BRA `(.L_x_98) ;  /* 0x0000004000048947 */ /* 0x002fea0003800000 */
.L_x_193:
[----:B------:R-:W4:Y:S02]  /*5610*/  SYNCS.PHASECHK.TRANS64.TRYWAIT P0, [UR7+0x78], R3 ;  /* 0x00007803ff0075a7 */ /* 0x000f240008001107 */
[----:B----4-:R-:W-:Y:S05]  /*5620*/  @!P0 BRA `(.L_x_99) ;  /* 0x0000004000148947 */ /* 0x010fea0003800000 */
.L_x_195:
[----:B------:R-:W4:Y:S02]  /*5630*/  SYNCS.PHASECHK.TRANS64.TRYWAIT P0, [UR7+0x80], R3 ;  /* 0x00008003ff0075a7 */ /* 0x000f240008001107 */
[----:B----4-:R-:W-:Y:S05]  /*5640*/  @!P0 BRA `(.L_x_100) ;  /* 0x0000004000248947 */ /* 0x010fea0003800000 */
.L_x_197:
[----:B-1----:R-:W-:-:S07]  /*5650*/  MOV R0, UR7 ;  /* 0x0000000700007c02 */ /* 0x002fce0008000f00 */
.L_x_101:
[----:B-1----:R-:W-:-:S04]  /*5660*/  SHF.L.U32 R3, R32, 0x1f, RZ ;  /* 0x0000001f20037819 */ /* 0x002fc800000006ff */
[----:B------:R1:W4:Y:S03]  /*5670*/  SYNCS.PHASECHK.TRANS64.TRYWAIT P0, [R0+URZ+0x88], R3 ;  /* 0x00008803000075a7 */ /* 0x00032600080011ff */
[----:B----4-:R-:W-:Y:S05]  /*5680*/  @!P0 NANOSLEEP.SYNCS 0x989680 ;  /* 0x009896800000895d */ /* 0x010fea0003900000 */
[----:B------:R-:W4:Y:S02]  /*5690*/  @!P0 SYNCS.PHASECHK.TRANS64 P0, [R0+URZ+0x88], R3 ;  /* 0x00008803000085a7 */ /* 0x000f2400080010ff */
[----:B--2-4-:R-:W-:Y:S05]  /*56a0*/  @P0 EXIT ;  /* 0x000000000000094d */ /* 0x014fea0003800000 */
[----:B------:R-:W-:Y:S05]  /*56b0*/  BRA `(.L_x_101) ;  /* 0xfffffffc00e87947 */ /* 0x000fea000383ffff */
.L_x_86:
[----:B------:R-:W-:-:S06]  /*56c0*/  UISETP.GE.AND UP1, UPT, UR10, 0x4, UPT ;  /* 0x000000040a00788c */ /* 0x000fcc000bf26270 */
[----:B------:R-:W-:-:S13]  /*56d0*/  PLOP3.LUT P0, PT, PT, PT, UP1, 0x80, 0x8 ;  /* 0x000000000008781c */ /* 0x000fda0003f0f018 */
[----:B------:R-:W-:Y:S05]  /*56e0*/  @!P0 EXIT ;  /* 0x000000000000894d */ /* 0x000fea0003800000 */
[----:B------:R-:W-:Y:S01]  /*56f0*/  BAR.SYNC.DEFER_BLOCKING 0x6, 0xa0 ;  /* 0x0182800000007b1d */ /* 0x000fe20000010000 */
[----:B------:R-:W-:Y:S02]  /*5700*/  IMAD.SHL.U32 R4, R66, 0x200000, RZ ;  /* 0x0020000042047824 */ /* 0x000fe400078e00ff */
[----:B------:R-:W-:Y:S02]  /*5710*/  HFMA2 R71, -RZ, RZ, 0, 5.9604644775390625e-08 ;  /* 0x00000001ff477431 */ /* 0x000fe400000001ff */
[C---:B------:R-:W-:Y:S01]  /*5720*/  IMAD.SHL.U32 R65, R72.reuse, 0x10, RZ ;  /* 0x0000001048417824 */ /* 0x040fe200078e00ff */
[----:B------:R-:W-:Y:S01]  /*5730*/  MOV R69, RZ ;  /* 0x000000ff00457202 */ /* 0x000fe20000000f00 */
[----:B------:R-:W-:Y:S01]  /*5740*/  IMAD.U32 R33, R72, 0x10000, RZ ;  /* 0x0001000048217824 */ /* 0x000fe200078e00ff */
[----:B------:R-:W-:Y:S01]  /*5750*/  UMOV UR48, 0x400 ;  /* 0x0000040000307882 */ /* 0x000fe20000000000 */
[----:B------:R-:W1:Y:S01]  /*5760*/  LDC R63, c[0x0][0x370] ;  /* 0x0000dc00ff3f7b82 */ /* 0x000e620000000800 */
[----:B------:R-:W-:Y:S01]  /*5770*/  ULEA UR48, UR37, UR48, 0x18 ;  /* 0x0000003025307291 */ /* 0x000fe2000f8ec0ff */
[----:B------:R-:W-:Y:S01]  /*5780*/  LOP3.LUT R4, R4, 0x200000, RZ, 0xc0, !PT ;  /* 0x0020000004047812 */ /* 0x000fe200078ec0ff */
[----:B------:R-:W-:Y:S01]  /*5790*/  IMAD.SHL.U32 R64, R72, 0x2, RZ ;  /* 0x0000000248407824 */ /* 0x000fe200078e00ff */
[C---:B------:R-:W-:Y:S01]  /*57a0*/  LOP3.LUT R5, R65.reuse, 0x40, RZ, 0xc0, !PT ;  /* 0x0000004041057812 */ /* 0x040fe200078ec0ff */
[----:B------:R-:W-:Y:S01]  /*57b0*/  IMAD.SHL.U32 R3, R66, 0x200, RZ ;  /* 0x0000020042037824 */ /* 0x000fe200078e00ff */
[----:B------:R-:W-:Y:S01]  /*57c0*/  LOP3.LUT R2, R65, 0x5b0, RZ, 0xc0, !PT ;  /* 0x000005b041027812 */ /* 0x000fe200078ec0ff */
[----:B------:R-:W-:Y:S01]  /*57d0*/  UIADD3 UR4, UPT, UPT, UR48, 0x200, URZ ;  /* 0x0000020030047890 */ /* 0x000fe2000fffe0ff */
[----:B------:R-:W2:Y:S01]  /*57e0*/  LDC R28, c[0x0][0xb0c] ;  /* 0x0002c300ff1c7b82 */ /* 0x000ea20000000800 */
[----:B------:R-:W-:Y:S01]  /*57f0*/  LOP3.LUT R33, R4, 0x400000, R33, 0xf8, !PT ;  /* 0x0040000004217812 */ /* 0x000fe200078ef821 */
[----:B------:R-:W-:Y:S01]  /*5800*/  IMAD.MOV.U32 R30, RZ, RZ, RZ ;  /* 0x000000ffff1e7224 */ /* 0x000fe200078e00ff */
[----:B------:R-:W-:Y:S01]  /*5810*/  LOP3.LUT R64, R5, 0x8, R64, 0xf8, !PT ;  /* 0x0000000805407812 */ /* 0x000fe200078ef840 */
[----:B------:R-:W-:Y:S01]  /*5820*/  IMAD.MOV.U32 R70, RZ, RZ, RZ ;  /* 0x000000ffff467224 */ /* 0x000fe200078e00ff */
[----:B------:R-:W-:Y:S01]  /*5830*/  LOP3.LUT R3, R2, 0x200, R3, 0xf8, !PT ;  /* 0x0000020002037812 */ /* 0x000fe200078ef803 */
[----:B------:R-:W-:Y:S01]  /*5840*/  IMAD.MOV.U32 R76, RZ, RZ, RZ ;  /* 0x000000ffff4c7224 */ /* 0x000fe200078e00ff */
[----:B------:R-:W-:Y:S01]  /*5850*/  LOP3.LUT P0, RZ, R65, 0x40, RZ, 0xc0, !PT ;  /* 0x0000004041ff7812 */ /* 0x000fe2000780c0ff */
[----:B------:R-:W3:Y:S01]  /*5860*/  LDC R61, c[0x0][0xb20] ;  /* 0x0002c800ff3d7b82 */ /* 0x000ee20000000800 */
[----:B------:R-:W4:Y:S01]  /*5870*/  LDS R0, [UR48+0x150] ;  /* 0x00015030ff007984 */ /* 0x000f220008000800 */
[----:B------:R-:W-:Y:S01]  /*5880*/  LOP3.LUT R64, R3, R64, RZ, 0xfc, !PT ;  /* 0x0000004003407212 */ /* 0x000fe200078efcff */
[----:B------:R-:W-:Y:S01]  /*5890*/  IMAD.U32 R67, RZ, RZ, UR4 ;  /* 0x00000004ff437e24 */ /* 0x000fe2000f8e00ff */
[----:B------:R-:W-:Y:S01]  /*58a0*/  LOP3.LUT R72, R72, 0x60, RZ, 0xc0, !PT ;  /* 0x0000006048487812 */ /* 0x000fe200078ec0ff */
[----:B------:R-:W1:Y:S03]  /*58b0*/  LDCU.64 UR52, c[0x0][0x348] ;  /* 0x00006900ff3477ac */ /* 0x000e660008000a00 */
[----:B------:R-:W1:Y:S01]  /*58c0*/  LDC R27, c[0x0][0xb30] ;  /* 0x0002cc00ff1b7b82 */ /* 0x000e620000000800 */
[----:B------:R-:W1:Y:S01]  /*58d0*/  LDCU.64 UR38, c[0x0][0x888] ;  /* 0x00011100ff2677ac */ /* 0x000e620008000a00 */
[----:B------:R-:W1:Y:S06]  /*58e0*/  LDCU.64 UR44, c[0x0][0x890] ;  /* 0x00011200ff2c77ac */ /* 0x000e6c0008000a00 */
[----:B------:R-:W1:Y:S01]  /*58f0*/  LDC.64 R56, c[0x0][0xb10] ;  /* 0x0002c400ff387b82 */ /* 0x000e620000000a00 */
[----:B------:R-:W-:Y:S01]  /*5900*/  UMOV UR49, URZ ;  /* 0x000000ff00317c82 */ /* 0x000fe20008000000 */
[----:B------:R-:W-:-:S06]  /*5910*/  UMOV UR51, URZ ;  /* 0x000000ff00337c82 */ /* 0x000fcc0008000000 */
[----:B------:R-:W1:Y:S08]  /*5920*/  LDC.64 R24, c[0x0][0xb18] ;  /* 0x0002c600ff187b82 */ /* 0x000e700000000a00 */
[----:B------:R-:W1:Y:S08]  /*5930*/  LDC.64 R22, c[0x0][0xb28] ;  /* 0x0002ca00ff167b82 */ /* 0x000e700000000a00 */
[----:B------:R-:W1:Y:S01]  /*5940*/  LDC.64 R54, c[0x0][0x8b0] ;  /* 0x00022c00ff367b82 */ /* 0x000e620000000a00 */
[----:B----4-:R-:W-:Y:S01]  /*5950*/  IMAD.IADD R33, R0, 0x1, R33 ;  /* 0x0000000100217824 */ /* 0x010fe200078e0221 */
[----:B------:R-:W-:-:S06]  /*5960*/  P2R R0, PR, RZ, 0x1 ;  /* 0x00000001ff007803 */ /* 0x000fcc0000000000 */
[----:B------:R-:W4:Y:S08]  /*5970*/  LDC.64 R52, c[0x0][0x8a8] ;  /* 0x00022a00ff347b82 */ /* 0x000f300000000a00 */
[----:B--23--:R-:W1:Y:S02]  /*5980*/  LDC R62, c[0x0][0x374] ;  /* 0x0000dd00ff3e7b82 */ /* 0x00ce640000000800 */
.L_x_145:
[C---:B------:R-:W-:Y:S02]  /*5990*/  LEA R0, R76.reuse, UR48, 0x3 ;  /* 0x000000304c007c11 */ /* 0x040fe4000f8e18ff */
[----:B------:R-:W-:Y:S02]  /*59a0*/  SHF.L.U32 R3, R69, 0x1f, RZ ;  /* 0x0000001f45037819 */ /* 0x000fe400000006ff */
[----:B------:R-:W-:Y:S02]  /*59b0*/  LEA R16, R76, UR48, 0x4 ;  /* 0x000000304c107c11 */ /* 0x000fe4000f8e20ff */
[----:B------:R-:W2:Y:S02]  /*59c0*/  SYNCS.PHASECHK.TRANS64.TRYWAIT P0, [R0+URZ+0xa0], R3 ;  /* 0x0000a003000075a7 */ /* 0x000ea400080011ff */
[----:B-12---:R-:W-:Y:S05]  /*59d0*/  @!P0 BRA `(.L_x_102) ;  /* 0x0000003c00588947 */ /* 0x006fea0003800000 */
.L_x_198:
[----:B------:R-:W3:Y:S01]  /*59e0*/  LDC.64 R12, c[0x0][0xb10] ;  /* 0x0002c400ff0c7b82 */ /* 0x000ee20000000a00 */
[----:B------:R-:W4:Y:S01]  /*59f0*/  LDS.128 R16, [R16+0x130] ;  /* 0x0001300010107984 */ /* 0x000f220000000c00 */
[----:B-1----:R-:W-:Y:S01]  /*5a00*/  ISETP.NE.AND P1, PT, R27, 0x1, PT ;  /* 0x000000011b00780c */ /* 0x002fe20003f25270 */
[----:B--2---:R-:W-:Y:S01]  /*5a10*/  VIADD R0, R0, 0xb0 ;  /* 0x000000b000007836 */ /* 0x004fe20000000000 */
[----:B------:R-:W-:Y:S04]  /*5a20*/  ISETP.GE.AND P0, PT, R26, 0x1, PT ;  /* 0x000000011a00780c */ /* 0x000fe80003f06270 */
[----:B------:R-:W1:Y:S01]  /*5a30*/  LDC.64 R10, c[0x0][0xb18] ;  /* 0x0002c600ff0a7b82 */ /* 0x000e620000000a00 */
[----:B------:R-:W-:Y:S01]  /*5a40*/  PRMT R0, RZ, 0x654, R0 ;  /* 0x00000654ff007816 */ /* 0x000fe20000000000 */
[----:B------:R-:W-:Y:S01]  /*5a50*/  @!PT LDS RZ, [RZ] ;  /* 0x00000000fffff984 */ /* 0x000fe20000000800 */
[----:B------:R-:W-:Y:S01]  /*5a60*/  @!PT LDS RZ, [RZ] ;  /* 0x00000000fffff984 */ /* 0x000fe20000000800 */
[----:B------:R-:W-:Y:S01]  /*5a70*/  @!PT LDS RZ, [RZ] ;  /* 0x00000000fffff984 */ /* 0x000fe20000000800 */
[----:B------:R-:W-:Y:S01]  /*5a80*/  @!PT LDS RZ, [RZ] ;  /* 0x00000000fffff984 */ /* 0x000fe20000000800 */
[----:B------:R2:W-:Y:S06]  /*5a90*/  MEMBAR.ALL.CTA ;  /* 0x0000000000007992 */ /* 0x0005ec0000008000 */
[----:B--2---:R-:W2:Y:S01]  /*5aa0*/  FENCE.VIEW.ASYNC.S ;  /* 0x00000000000073c6 */ /* 0x004ea20000000000 */
[----:B------:R-:W1:Y:S08]  /*5ab0*/  @!P1 LDC R14, c[0x0][0xb20] ;  /* 0x0002c800ff0e9b82 */ /* 0x000e700000000800 */
[----:B------:R-:W1:Y:S01]  /*5ac0*/  @!P1 LDC R9, c[0x0][0xb0c] ;  /* 0x0002c300ff099b82 */ /* 0x000e620000000800 */
[----:B--2---:R2:W-:Y:S01]  /*5ad0*/  SYNCS.ARRIVE.TRANS64.RED.A1T0 RZ, [R0+URZ], RZ ;  /* 0x000000ff00ff79a7 */ /* 0x0045e200081004ff */
[----:B----4-:R-:W-:Y:S04]  /*5ae0*/  LOP3.LUT P4, RZ, R18, 0x1, RZ, 0xc0, !PT ;  /* 0x0000000112ff7812 */ /* 0x010fe8000788c0ff */
[----:B------:R-:W-:Y:S09]  /*5af0*/  P2R R73, PR, RZ, 0x10 ;  /* 0x00000010ff497803 */ /* 0x000ff20000000000 */
[----:B------:R-:W-:Y:S02]  /*5b00*/  @P4 MOV R31, R16 ;  /* 0x00000010001f4202 */ /* 0x000fe40000000f00 */
[----:B------:R-:W-:Y:S01]  /*5b10*/  @P4 LOP3.LUT R29, R17, 0xffff, RZ, 0xc0, !PT ;  /* 0x0000ffff111d4812 */ /* 0x000fe200078ec0ff */
[----:B--23--:R-:W-:Y:S06]  /*5b20*/  @!P0 BRA `(.L_x_103) ;  /* 0x0000000000a48947 */ /* 0x00cfec0003800000 */
[----:B------:R-:W-:Y:S01]  /*5b30*/  IMAD.HI.U32 R36, R62, R25, RZ ;  /* 0x000000193e247227 */ /* 0x000fe200078e00ff */
[----:B------:R-:W-:Y:S02]  /*5b40*/  ISETP.NE.AND P0, PT, R24, 0x1, PT ;  /* 0x000000011800780c */ /* 0x000fe40003f05270 */
[----:B------:R-:W-:Y:S01]  /*5b50*/  ISETP.NE.AND P2, PT, R26, 0x1, PT ;  /* 0x000000011a00780c */ /* 0x000fe20003f45270 */
[-C--:B------:R-:W-:Y:S01]  /*5b60*/  IMAD.HI.U32 R34, R63, R56.reuse, RZ ;  /* 0x000000383f227227 */ /* 0x080fe200078e00ff */
[----:B------:R-:W-:Y:S02]  /*5b70*/  SHF.R.U32.HI R37, RZ, R61, R36 ;  /* 0x0000003dff257219 */ /* 0x000fe40000011624 */
[----:B------:R-:W-:Y:S01]  /*5b80*/  ISETP.NE.AND P3, PT, R28, 0x1, PT ;  /* 0x000000011c00780c */ /* 0x000fe20003f65270 */
[----:B------:R-:W-:Y:S01]  /*5b90*/  IMAD.HI.U32 R40, R29, R25, RZ ;  /* 0x000000191d287227 */ /* 0x000fe200078e00ff */
[----:B------:R-:W-:Y:S02]  /*5ba0*/  SHF.R.U32.HI R34, RZ, R57, R34 ;  /* 0x00000039ff227219 */ /* 0x000fe40000011622 */
[----:B------:R-:W-:Y:S01]  /*5bb0*/  SEL R3, R62, R37, !P0 ;  /* 0x000000253e037207 */ /* 0x000fe20004000000 */
[----:B------:R-:W-:Y:S01]  /*5bc0*/  IMAD.HI.U32 R38, R31, R56, RZ ;  /* 0x000000381f267227 */ /* 0x000fe200078e00ff */
[----:B------:R-:W-:Y:S03]  /*5bd0*/  SEL R7, R63, R34, !P3 ;  /* 0x000000223f077207 */ /* 0x000fe60005800000 */
[-C--:B------:R-:W-:Y:S01]  /*5be0*/  IMAD.HI.U32 R34, R3, R22.reuse, RZ ;  /* 0x0000001603227227 */ /* 0x080fe200078e00ff */
[----:B------:R-:W-:Y:S03]  /*5bf0*/  SHF.R.U32.HI R38, RZ, R57, R38 ;  /* 0x00000039ff267219 */ /* 0x000fe60000011626 */
[----:B------:R-:W-:Y:S01]  /*5c00*/  IMAD.HI.U32 R36, R7, R22, RZ ;  /* 0x0000001607247227 */ /* 0x000fe200078e00ff */
[----:B------:R-:W-:Y:S02]  /*5c10*/  @P2 SHF.R.U32.HI R3, RZ, R23, R34 ;  /* 0x00000017ff032219 */ /* 0x000fe40000011622 */
[----:B------:R-:W-:Y:S02]  /*5c20*/  SHF.R.U32.HI R34, RZ, R61, R40 ;  /* 0x0000003dff227219 */ /* 0x000fe40000011628 */
[----:B------:R-:W-:Y:S01]  /*5c30*/  @P2 SHF.R.U32.HI R7, RZ, R23, R36 ;  /* 0x00000017ff072219 */ /* 0x000fe20000011624 */
[C---:B------:R-:W-:Y:S01]  /*5c40*/  IMAD R2, R26.reuse, R3, RZ ;  /* 0x000000031a027224 */ /* 0x040fe200078e02ff */
[----:B------:R-:W-:Y:S02]  /*5c50*/  SEL R5, R29, R34, !P0 ;  /* 0x000000221d057207 */ /* 0x000fe40004000000 */
[----:B------:R-:W-:Y:S01]  /*5c60*/  SEL R3, R31, R38, !P3 ;  /* 0x000000261f037207 */ /* 0x000fe20005800000 */
[----:B------:R-:W-:Y:S01]  /*5c70*/  IMAD R4, R26, R7, RZ ;  /* 0x000000071a047224 */ /* 0x000fe200078e02ff */
[C---:B------:R-:W-:Y:S01]  /*5c80*/  ISETP.GE.AND P0, PT, R5.reuse, R2, PT ;  /* 0x000000020500720c */ /* 0x040fe20003f06270 */
[----:B------:R-:W-:Y:S03]  /*5c90*/  IMAD.HI.U32 R6, R5, R22, RZ ;  /* 0x0000001605067227 */ /* 0x000fe600078e00ff */
[----:B------:R-:W-:Y:S01]  /*5ca0*/  ISETP.GE.OR P0, PT, R3, R4, P0 ;  /* 0x000000040300720c */ /* 0x000fe20000706670 */
[----:B------:R-:W-:Y:S01]  /*5cb0*/  IMAD.MOV R4, RZ, RZ, -R3 ;  /* 0x000000ffff047224 */ /* 0x000fe200078e0a03 */
[-C--:B------:R-:W-:Y:S03]  /*5cc0*/  SHF.R.U32.HI R6, RZ, R23.reuse, R6 ;  /* 0x00000017ff067219 */ /* 0x080fe60000011606 */
[----:B------:R-:W-:Y:S01]  /*5cd0*/  IMAD R31, R28, R4, R31 ;  /* 0x000000041c1f7224 */ /* 0x000fe200078e021f */
[----:B------:R-:W-:Y:S05]  /*5ce0*/  SEL R15, R5, R6, !P2 ;  /* 0x00000006050f7207 */ /* 0x000fea0005000000 */
[----:B------:R-:W-:Y:S02]  /*5cf0*/  IMAD.MOV R6, RZ, RZ, -R15 ;  /* 0x000000ffff067224 */ /* 0x000fe400078e0a0f */
[C---:B------:R-:W-:Y:S04]  /*5d00*/  @!P0 IMAD.HI.U32 R2, R3.reuse, R22, RZ ;  /* 0x0000001603028227 */ /* 0x040fe800078e00ff */
[----:B------:R-:W-:Y:S01]  /*5d10*/  IMAD R6, R26, R6, R5 ;  /* 0x000000061a067224 */ /* 0x000fe200078e0205 */
[----:B------:R-:W-:Y:S04]  /*5d20*/  @!P0 SHF.R.U32.HI R2, RZ, R23, R2 ;  /* 0x00000017ff028219 */ /* 0x000fe80000011602 */
[----:B------:R-:W-:Y:S02]  /*5d30*/  @!P0 SEL R0, R3, R2, !P2 ;  /* 0x0000000203008207 */ /* 0x000fe40005000000 */
[----:B------:R-:W-:Y:S02]  /*5d40*/  IADD3 R2, PT, PT, -R5, RZ, RZ ;  /* 0x000000ff05027210 */ /* 0x000fe40007ffe1ff */
[----:B------:R-:W-:Y:S01]  /*5d50*/  @!P0 IADD3 R8, PT, PT, R15, -R0, RZ ;  /* 0x800000000f088210 */ /* 0x000fe20007ffe0ff */
[----:B------:R-:W-:Y:S02]  /*5d60*/  @!P0 IMAD R0, R7, R6, R0 ;  /* 0x0000000607008224 */ /* 0x000fe400078e0200 */
[----:B------:R-:W-:Y:S02]  /*5d70*/  IMAD R29, R24, R2, R29 ;  /* 0x00000002181d7224 */ /* 0x000fe400078e021d */
[----:B------:R-:W-:Y:S02]  /*5d80*/  @!P0 IMAD R5, R8, R26, R3 ;  /* 0x0000001a08058224 */ /* 0x000fe400078e0203 */
[----:B------:R-:W-:Y:S04]  /*5d90*/  @!P0 IMAD.MOV.U32 R3, RZ, RZ, R0 ;  /* 0x000000ffff038224 */ /* 0x000fe800078e0000 */
[----:B------:R-:W-:Y:S02]  /*5da0*/  IMAD R31, R3, R28, R31 ;  /* 0x0000001c031f7224 */ /* 0x000fe400078e021f */
[----:B------:R-:W-:Y:S07]  /*5db0*/  IMAD R29, R5, R24, R29 ;  /* 0x00000018051d7224 */ /* 0x000fee00078e021d */
.L_x_103:
[----:B-1----:R-:W-:Y:S01]  /*5dc0*/  @!P1 ISETP.NE.AND P0, PT, R10, 0x1, PT ;  /* 0x000000010a00980c */ /* 0x002fe20003f05270 */
[----:B------:R-:W-:Y:S01]  /*5dd0*/  @!P1 IMAD.HI.U32 R3, R29, R11, RZ ;  /* 0x0000000b1d039227 */ /* 0x000fe200078e00ff */
[----:B------:R-:W-:Y:S01]  /*5de0*/  R2UR UR42, R21 ;  /* 0x00000000152a72ca */ /* 0x000fe200000e0000 */
[----:B------:R-:W-:Y:S01]  /*5df0*/  BSSY.RECONVERGENT B6, `(.L_x_104) ;  /* 0x0000031000067945 */ /* 0x000fe20003800200 */
[----:B------:R-:W-:Y:S01]  /*5e00*/  R2UR UR41, R20 ;  /* 0x00000000142972ca */ /* 0x000fe200000e0000 */
[----:B------:R-:W-:Y:S01]  /*5e10*/  @!P1 IMAD.HI.U32 R0, R31, R12, RZ ;  /* 0x0000000c1f009227 */ /* 0x000fe200078e00ff */
[----:B------:R-:W-:Y:S02]  /*5e20*/  @!P1 SHF.R.U32.HI R2, RZ, R14, R3 ;  /* 0x0000000eff029219 */ /* 0x000fe40000011603 */
[----:B------:R-:W-:Y:S01]  /*5e30*/  @!P1 ISETP.NE.AND P2, PT, R9, 0x1, PT ;  /* 0x000000010900980c */ /* 0x000fe20003f45270 */
[----:B------:R-:W-:Y:S01]  /*5e40*/  VIADD R76, R76, 0x1 ;  /* 0x000000014c4c7836 */ /* 0x000fe20000000000 */
[----:B------:R-:W-:Y:S02]  /*5e50*/  @!P1 SEL R2, R29, R2, !P0 ;  /* 0x000000021d029207 */ /* 0x000fe40004000000 */
[----:B------:R-:W-:Y:S02]  /*5e60*/  @!P1 SHF.R.U32.HI R0, RZ, R13, R0 ;  /* 0x0000000dff009219 */ /* 0x000fe40000011600 */
[----:B------:R-:W-:Y:S01]  /*5e70*/  LOP3.LUT P0, RZ, R67, 0x90, RZ, 0xc0, !PT ;  /* 0x0000009043ff7812 */ /* 0x000fe2000780c0ff */
[----:B------:R-:W-:Y:S01]  /*5e80*/  USHF.L.U32 UR42, UR42, 0x6, URZ ;  /* 0x000000062a2a7899 */ /* 0x000fe200080006ff */
[----:B------:R-:W-:Y:S01]  /*5e90*/  @!P1 SEL R3, R31, R0, !P2 ;  /* 0x000000001f039207 */ /* 0x000fe20005000000 */
[----:B------:R-:W-:Y:S01]  /*5ea0*/  USHF.L.U32 UR41, UR41, 0x7, URZ ;  /* 0x0000000729297899 */ /* 0x000fe200080006ff */
[----:B------:R-:W-:Y:S03]  /*5eb0*/  @P4 SHF.R.U32.HI R68, RZ, 0x10, R17 ;  /* 0x00000010ff444819 */ /* 0x000fe60000011611 */
[----:B------:R-:W-:Y:S02]  /*5ec0*/  @!P1 IMAD.IADD R0, R2, 0x1, -R3 ;  /* 0x0000000102009824 */ /* 0x000fe400078e0a03 */
[----:B------:R-:W-:Y:S02]  /*5ed0*/  @!P1 IMAD.IADD R2, R3, 0x1, -R2 ;  /* 0x0000000103029824 */ /* 0x000fe400078e0a02 */
[----:B------:R-:W-:Y:S02]  /*5ee0*/  @!P1 IMAD R31, R0, R9, R31 ;  /* 0x00000009001f9224 */ /* 0x000fe400078e021f */
[----:B------:R-:W-:Y:S01]  /*5ef0*/  @!P1 IMAD R29, R2, R10, R29 ;  /* 0x0000000a021d9224 */ /* 0x000fe200078e021d */
[----:B------:R-:W-:Y:S06]  /*5f00*/  @!P0 BRA `(.L_x_105) ;  /* 0x00000000007c8947 */ /* 0x000fec0003800000 */
[----:B------:R-:W1:Y:S01]  /*5f10*/  LDCU.64 UR8, c[0x4][0x80] ;  /* 0x01001000ff0877ac */ /* 0x000e620008000a00 */
[----:B------:R-:W-:Y:S01]  /*5f20*/  MOV R2, 0x0 ;  /* 0x0000000000027802 */ /* 0x000fe20000000f00 */
[----:B------:R-:W-:Y:S02]  /*5f30*/  HFMA2 R12, -RZ, RZ, 0, 5.9604644775390625e-08 ;  /* 0x00000001ff0c7431 */ /* 0x000fe400000001ff */
[----:B------:R-:W-:Y:S01]  /*5f40*/  IMAD.MOV.U32 R8, RZ, RZ, 0x70 ;  /* 0x00000070ff087424 */ /* 0x000fe200078e00ff */
[----:B------:R2:W3:Y:S01]  /*5f50*/  LDC.64 R14, c[0x4][R2] ;  /* 0x01000000020e7b82 */ /* 0x0004e20000000a00 */
[----:B------:R-:W4:Y:S01]  /*5f60*/  LDCU.64 UR6, c[0x4][0x88] ;  /* 0x01001100ff0677ac */ /* 0x000f220008000a00 */
[----:B------:R-:W-:Y:S01]  /*5f70*/  IMAD.MOV.U32 R13, RZ, RZ, RZ ;  /* 0x000000ffff0d7224 */ /* 0x000fe200078e00ff */
[----:B------:R-:W2:Y:S01]  /*5f80*/  LDCU.64 UR4, c[0x4][0x8] ;  /* 0x01000100ff0477ac */ /* 0x000ea20008000a00 */
[----:B-1----:R-:W-:Y:S01]  /*5f90*/  MOV R5, UR9 ;  /* 0x0000000900057c02 */ /* 0x002fe20008000f00 */
[----:B------:R-:W-:Y:S01]  /*5fa0*/  IMAD.U32 R4, RZ, RZ, UR8 ;  /* 0x00000008ff047e24 */ /* 0x000fe2000f8e00ff */
[----:B----4-:R-:W-:Y:S01]  /*5fb0*/  MOV R7, UR7 ;  /* 0x0000000700077c02 */ /* 0x010fe20008000f00 */
[----:B------:R-:W-:Y:S01]  /*5fc0*/  IMAD.U32 R6, RZ, RZ, UR6 ;  /* 0x00000006ff067e24 */ /* 0x000fe2000f8e00ff */
[----:B--2---:R-:W-:Y:S01]  /*5fd0*/  MOV R11, UR5 ;  /* 0x00000005000b7c02 */ /* 0x004fe20008000f00 */
[----:B------:R-:W-:Y:S02]  /*5fe0*/  IMAD.U32 R10, RZ, RZ, UR4 ;  /* 0x00000004ff0a7e24 */ /* 0x000fe4000f8e00ff */
[----:B------:R-:W-:Y:S07]  /*5ff0*/  LEPC R20, `(.L_x_106) ;  /* 0x000000001014794e */ /* 0x000fee0000000000 */
[----:B---3-5:R-:W-:Y:S05]  /*6000*/  CALL.ABS.NOINC R14 ;  /* 0x000000000e007343 */ /* 0x028fea0003c00000 */
.L_x_106:
[----:B------:R-:W1:Y:S01]  /*6010*/  LDCU.64 UR8, c[0x4][0x80] ;  /* 0x01001000ff0877ac */ /* 0x000e620008000a00 */
[----:B------:R-:W2:Y:S01]  /*6020*/  LDC.64 R2, c[0x4][R2] ;  /* 0x0100000002027b82 */ /* 0x000ea20000000a00 */
[----:B------:R-:W-:Y:S02]  /*6030*/  HFMA2 R12, -RZ, RZ, 0, 5.9604644775390625e-08 ;  /* 0x00000001ff0c7431 */ /* 0x000fe400000001ff */
[----:B------:R-:W-:Y:S02]  /*6040*/  IMAD.MOV.U32 R8, RZ, RZ, 0x70 ;  /* 0x00000070ff087424 */ /* 0x000fe400078e00ff */
[----:B------:R-:W-:Y:S01]  /*6050*/  IMAD.MOV.U32 R13, RZ, RZ, RZ ;  /* 0x000000ffff0d7224 */ /* 0x000fe200078e00ff */
[----:B------:R-:W3:Y:S01]  /*6060*/  LDCU.64 UR6, c[0x4][0x88] ;  /* 0x01001100ff0677ac */ /* 0x000ee20008000a00 */
[----:B------:R-:W4:Y:S01]  /*6070*/  LDCU.64 UR4, c[0x4][0x8] ;  /* 0x01000100ff0477ac */ /* 0x000f220008000a00 */
[----:B-1----:R-:W-:Y:S02]  /*6080*/  MOV R4, UR8 ;  /* 0x0000000800047c02 */ /* 0x002fe40008000f00 */
[----:B------:R-:W-:Y:S02]  /*6090*/  MOV R5, UR9 ;  /* 0x0000000900057c02 */ /* 0x000fe40008000f00 */
[----:B---3--:R-:W-:Y:S01]  /*60a0*/  MOV R7, UR7 ;  /* 0x0000000700077c02 */ /* 0x008fe20008000f00 */
[----:B------:R-:W-:Y:S01]  /*60b0*/  IMAD.U32 R6, RZ, RZ, UR6 ;  /* 0x00000006ff067e24 */ /* 0x000fe2000f8e00ff */
[----:B----4-:R-:W-:Y:S01]  /*60c0*/  MOV R11, UR5 ;  /* 0x00000005000b7c02 */ /* 0x010fe20008000f00 */
[----:B------:R-:W-:Y:S02]  /*60d0*/  IMAD.U32 R10, RZ, RZ, UR4 ;  /* 0x00000004ff0a7e24 */ /* 0x000fe4000f8e00ff */
[----:B------:R-:W-:Y:S07]  /*60e0*/  LEPC R20, `(.L_x_105) ;  /* 0x000000001014794e */ /* 0x000fee0000000000 */
[----:B--2---:R-:W-:Y:S05]  /*60f0*/  CALL.ABS.NOINC R2 ;  /* 0x0000000002007343 */ /* 0x004fea0003c00000 */
.L_x_105:
[----:B------:R-:W-:Y:S05]  /*6100*/  BSYNC.RECONVERGENT B6 ;  /* 0x0000000000067941 */ /* 0x000fea0003800200 */
.L_x_104:
[----:B------:R-:W-:Y:S01]  /*6110*/  ISETP.NE.U32.AND P4, PT, R54, RZ, PT ;  /* 0x000000ff3600720c */ /* 0x000fe20003f85070 */
[----:B------:R-:W-:Y:S01]  /*6120*/  UISETP.NE.AND UP2, UPT, UR50, URZ, UPT ;  /* 0x000000ff3200728c */ /* 0x000fe2000bf45270 */
[----:B------:R-:W-:Y:S01]  /*6130*/  ISETP.NE.U32.AND P2, PT, RZ, UR38, PT ;  /* 0x00000026ff007c0c */ /* 0x000fe2000bf45070 */
[----:B------:R-:W-:Y:S01]  /*6140*/  UISETP.NE.U32.AND UP1, UPT, UR44, URZ, UPT ;  /* 0x000000ff2c00728c */ /* 0x000fe2000bf25070 */
[----:B------:R-:W-:Y:S01]  /*6150*/  ISETP.NE.AND.EX P4, PT, R55, RZ, PT, P4 ;  /* 0x000000ff3700720c */ /* 0x000fe20003f85340 */
[----:B------:R-:W-:Y:S01]  /*6160*/  UPLOP3.LUT UP0, UPT, UPT, UPT, UPT, 0x40, 0x4 ;  /* 0x000000000004789c */ /* 0x000fe20003f0e870 */
[----:B------:R-:W-:Y:S01]  /*6170*/  ISETP.NE.AND.EX P2, PT, RZ, UR39, PT, P2 ;  /* 0x00000027ff007c0c */ /* 0x000fe2000bf45320 */
[----:B------:R-:W-:Y:S01]  /*6180*/  UISETP.NE.AND.EX UP1, UPT, UR45, URZ, UPT, UP1 ;  /* 0x000000ff2d00728c */ /* 0x000fe2000bf25310 */
[----:B------:R-:W-:Y:S04]  /*6190*/  PLOP3.LUT P1, PT, PT, PT, UP2, 0x80, 0x8 ;  /* 0x000000000008781c */ /* 0x000fe80003f2f028 */
[----:B------:R-:W-:Y:S06]  /*61a0*/  @UP2 UPLOP3.LUT UP0, UPT, UPT, UPT, UP1, 0x80, 0x8 ;  /* 0x000000000008289c */ /* 0x000fec0003f0f010 */
[----:B------:R-:W-:Y:S01]  /*61b0*/  PLOP3.LUT P0, PT, PT, PT, UP0, 0x80, 0x8 ;  /* 0x000000000008781c */ /* 0x000fe20003f0f008 */
[----:B------:R-:W-:Y:S01]  /*61c0*/  @!UPT UIADD3 URZ, UPT, UPT, URZ, URZ, URZ ;  /* 0x000000fffffff290 */ /* 0x000fe2000fffe0ff */
[----:B------:R-:W-:Y:S11]  /*61d0*/  BRA.U !UP1, `(.L_x_107) ;  /* 0x0000000109387547 */ /* 0x000ff6000b800000 */
[----:B------:R-:W-:Y:S01]  /*61e0*/  UISETP.NE.U32.AND UP0, UPT, UR38, URZ, UPT ;  /* 0x000000ff2600728c */ /* 0x000fe2000bf05070 */
[----:B------:R-:W-:Y:S02]  /*61f0*/  HFMA2 R0, -RZ, RZ, 0, 5.9604644775390625e-08 ;  /* 0x00000001ff007431 */ /* 0x000fe400000001ff */
[----:B------:R-:W-:Y:S01]  /*6200*/  IMAD.MOV.U32 R59, RZ, RZ, 0x1 ;  /* 0x00000001ff3b7424 */ /* 0x000fe200078e00ff */
[----:B------:R-:W-:Y:S06]  /*6210*/  UISETP.NE.AND.EX UP0, UPT, UR39, URZ, UPT, UP0 ;  /* 0x000000ff2700728c */ /* 0x000fec000bf05300 */
[----:B------:R-:W-:Y:S05]  /*6220*/  PLOP3.LUT P3, PT, PT, PT, UP0, 0x80, 0x8 ;  /* 0x000000000008781c */ /* 0x000fea0003f6f008 */
[----:B------:R-:W1:Y:S01]  /*6230*/  @UP0 LDCU.64 UR6, c[0x0][0x888] ;  /* 0x00011100ff0607ac */ /* 0x000e620008000a00 */
[----:B------:R-:W-:Y:S07]  /*6240*/  @UP0 UIMAD UR4, UR36, UR44, URZ ;  /* 0x0000002c240402a4 */ /* 0x000fee000f8e02ff */
[----:B------:R-:W-:Y:S01]  /*6250*/  @!P3 PRMT R59, R0, 0x7610, R59 ;  /* 0x00007610003bb816 */ /* 0x000fe2000000003b */
[----:B-1----:R-:W-:Y:S03]  /*6260*/  @UP0 UIMAD.WIDE UR6, UR4, 0x4, UR6 ;  /* 0x00000004040608a5 */ /* 0x002fe6000f8e0206 */
[----:B------:R-:W1:Y:S03]  /*6270*/  @!UP0 LDCU UR4, c[0x0][0x880] ;  /* 0x00011000ff0487ac */ /* 0x000e660008000800 */
[----:B------:R-:W-:Y:S01]  /*6280*/  IMAD.U32 R2, RZ, RZ, UR6 ;  /* 0x00000006ff027e24 */ /* 0x000fe2000f8e00ff */
[----:B------:R-:W-:Y:S05]  /*6290*/  MOV R3, UR7 ;  /* 0x0000000700037c02 */ /* 0x000fea0008000f00 */
[----:B-----5:R2:W5:Y:S02]  /*62a0*/  @P3 LDG.E R35, desc[UR46][R2.64] ;  /* 0x0000002e02233981 */ /* 0x020564000c1e1900 */
[----:B-12---:R-:W-:Y:S02]  /*62b0*/  @!P3 IMAD.U32 R35, RZ, RZ, UR4 ;  /* 0x00000004ff23be24 */ /* 0x006fe4000f8e00ff */
.L_x_107:
[----:B------:R-:W-:Y:S05]  /*62c0*/  @!P4 BRA `(.L_x_108) ;  /* 0x000000000020c947 */ /* 0x000fea0003800000 */
[----:B------:R-:W-:Y:S04]  /*62d0*/  ISETP.NE.U32.AND P3, PT, R52, RZ, PT ;  /* 0x000000ff3400720c */ /* 0x000fe80003f65070 */
[----:B------:R-:W-:Y:S11]  /*62e0*/  ISETP.NE.AND.EX P3, PT, R53, RZ, PT, P3 ;  /* 0x000000ff3500720c */ /* 0x000ff60003f65330 */
[----:B------:R-:W-:Y:S02]  /*62f0*/  @!UPT UIADD3 URZ, UPT, UPT, URZ, URZ, URZ ;  /* 0x000000fffffff290 */ /* 0x000fe4000fffe0ff */
[----:B------:R-:W1:Y:S01]  /*6300*/  @P3 LDC.64 R2, c[0x0][0x8a8] ;  /* 0x00022a00ff023b82 */ /* 0x000e620000000a00 */
[----:B------:R-:W-:Y:S04]  /*6310*/  @P3 IMAD R0, R54, UR36, RZ ;  /* 0x0000002436003c24 */ /* 0x000fe8000f8e02ff */
[----:B-1----:R-:W-:Y:S05]  /*6320*/  @P3 IMAD.WIDE R2, R0, 0x4, R2 ;  /* 0x0000000400023825 */ /* 0x002fea00078e0202 */
[----:B-----5:R1:W5:Y:S02]  /*6330*/  @P3 LDG.E R32, desc[UR46][R2.64] ;  /* 0x0000002e02203981 */ /* 0x020364000c1e1900 */
[----:B-1----:R-:W2:Y:S02]  /*6340*/  @!P3 LDC R32, c[0x0][0x8a0] ;  /* 0x00022800ff20bb82 */ /* 0x002ea40000000800 */
.L_x_108:
[----:B-----5:R-:W-:Y:S01]  /*6350*/  FSETP.NEU.AND P3, PT, R35, RZ, PT ;  /* 0x000000ff2300720b */ /* 0x020fe20003f6d000 */
[----:B------:R-:W-:Y:S01]  /*6360*/  IMAD.SHL.U32 R77, R64, 0x2, RZ ;  /* 0x00000002404d7824 */ /* 0x000fe200078e00ff */
[----:B------:R-:W-:Y:S01]  /*6370*/  SEL R5, RZ, 0xffffffff, P2 ;  /* 0xffffffffff057807 */ /* 0x000fe20001000000 */
[----:B------:R-:W-:Y:S01]  /*6380*/  BSSY B1, `(.L_x_109) ;  /* 0x0000034000017945 */ /* 0x000fe20003800000 */
[----:B------:R-:W-:Y:S01]  /*6390*/  @P1 LOP3.LUT P2, RZ, R59, 0xff, RZ, 0xc0, !PT ;  /* 0x000000ff3bff1812 */ /* 0x000fe2000784c0ff */
[----:B------:R-:W-:Y:S01]  /*63a0*/  IMAD.MOV.U32 R39, RZ, RZ, 0x1 ;  /* 0x00000001ff277424 */ /* 0x000fe200078e00ff */
[----:B------:R-:W-:Y:S01]  /*63b0*/  @P1 SEL R0, RZ, 0xffffffff, P3 ;  /* 0xffffffffff001807 */ /* 0x000fe20001800000 */
[C---:B------:R-:W-:Y:S01]  /*63c0*/  IMAD R34, R30.reuse, 0x40, R33 ;  /* 0x000000401e227824 */ /* 0x040fe200078e0221 */
[----:B------:R-:W-:Y:S01]  /*63d0*/  LOP3.LUT R71, R71, 0x1, RZ, 0x3c, !PT ;  /* 0x0000000147477812 */ /* 0x000fe200078e3cff */
[----:B------:R-:W-:Y:S01]  /*63e0*/  IMAD.MOV.U32 R38, RZ, RZ, RZ ;  /* 0x000000ffff267224 */ /* 0x000fe200078e00ff */
[----:B------:R-:W-:Y:S02]  /*63f0*/  @P0 SEL R0, R5, R0, !P2 ;  /* 0x0000000005000207 */ /* 0x000fe40005000000 */
[----:B------:R-:W-:Y:S02]  /*6400*/  CS2R R50, SRZ ;  /* 0x0000000000327805 */ /* 0x000fe4000001ff00 */
[----:B------:R-:W-:Y:S02]  /*6410*/  LEA R74, R30, UR48, 0x3 ;  /* 0x000000301e4a7c11 */ /* 0x000fe4000f8e18ff */
[----:B------:R-:W-:Y:S02]  /*6420*/  CS2R R48, SRZ ;  /* 0x0000000000307805 */ /* 0x000fe4000001ff00 */
[----:B------:R-:W-:Y:S02]  /*6430*/  @P1 LOP3.LUT R0, R0, 0x1, RZ, 0xc0, !PT ;  /* 0x0000000100001812 */ /* 0x000fe400078ec0ff */
[----:B------:R-:W-:Y:S02]  /*6440*/  CS2R R42, SRZ ;  /* 0x00000000002a7805 */ /* 0x000fe4000001ff00 */
[----:B------:R-:W-:Y:S02]  /*6450*/  SHF.L.U32 R3, R70, 0x1f, RZ ;  /* 0x0000001f46037819 */ /* 0x000fe400000006ff */
[----:B------:R-:W-:Y:S02]  /*6460*/  CS2R R40, SRZ ;  /* 0x0000000000287805 */ /* 0x000fe4000001ff00 */
[----:B------:R-:W-:Y:S01]  /*6470*/  ISETP.NE.U32.OR P5, PT, R0, 0x1, !P1 ;  /* 0x000000010000780c */ /* 0x000fe20004fa5470 */
[----:B------:R-:W-:Y:S01]  /*6480*/  VIADD R82, R77, UR48 ;  /* 0x000000304d527c36 */ /* 0x000fe20008000000 */
[----:B------:R-:W-:Y:S02]  /*6490*/  PLOP3.LUT P2, PT, PT, PT, UP1, 0x80, 0x8 ;  /* 0x000000000008781c */ /* 0x000fe40003f4f018 */
[----:B------:R-:W-:Y:S02]  /*64a0*/  SEL R0, RZ, 0xffffffff, P3 ;  /* 0xffffffffff007807 */ /* 0x000fe40001800000 */
[----:B------:R-:W-:Y:S02]  /*64b0*/  LOP3.LUT P3, R75, R59, 0xff, RZ, 0xc0, !PT ;  /* 0x000000ff3b4b7812 */ /* 0x000fe4000786c0ff */
[----:B------:R-:W-:Y:S05]  /*64c0*/  P2R R78, PR, RZ, 0x20 ;  /* 0x00000020ff4e7803 */ /* 0x000fea0000000000 */
[----:B------:R-:W-:Y:S02]  /*64d0*/  @P5 SHF.L.U32 R2, R71, 0x1f, RZ ;  /* 0x0000001f47025819 */ /* 0x000fe400000006ff */
[----:B------:R-:W-:Y:S02]  /*64e0*/  @P2 SEL R0, R5, R0, !P3 ;  /* 0x0000000005002207 */ /* 0x000fe40005800000 */
[----:B------:R-:W1:Y:S02]  /*64f0*/  @P5 SYNCS.PHASECHK.TRANS64.TRYWAIT P1, [UR48+0x50], R2 ;  /* 0x00005002ff0055a7 */ /* 0x000e640008021130 */
[----:B------:R-:W-:Y:S04]  /*6500*/  LOP3.LUT R0, R0, 0x1, RZ, 0xc0, !PT ;  /* 0x0000000100007812 */ /* 0x000fe800078ec0ff */
[----:B------:R-:W-:Y:S04]  /*6510*/  ISETP.NE.U32.AND P4, PT, R0, 0x1, PT ;  /* 0x000000010000780c */ /* 0x000fe80003f85070 */
[----:B------:R-:W-:Y:S01]  /*6520*/  P2R R80, PR, RZ, 0x10 ;  /* 0x00000010ff507803 */ /* 0x000fe20000000000 */
[----:B------:R3:W4:Y:S01]  /*6530*/  SYNCS.PHASECHK.TRANS64.TRYWAIT P0, [R74+URZ+0xc0], R3 ;  /* 0x0000c0034a0075a7 */ /* 0x00072200080011ff */
[----:B-1----:R-:W-:Y:S01]  /*6540*/  @P5 SEL R39, RZ, 0x1, !P1 ;  /* 0x00000001ff275807 */ /* 0x002fe20004800000 */
[----:B---3--:R-:W-:Y:S06]  /*6550*/  @!P5 BRA `(.L_x_110) ;  /* 0x000000000058d947 */ /* 0x008fec0003800000 */
[C---:B------:R-:W-:Y:S01]  /*6560*/  VIADD R0, R82.reuse, 0x200 ;  /* 0x0000020052007836 */ /* 0x040fe20000000000 */
[----:B------:R-:W-:Y:S01]  /*6570*/  LOP3.LUT P5, RZ, R65, 0x40, RZ, 0xc0, !PT ;  /* 0x0000004041ff7812 */ /* 0x000fe200078ac0ff */
[----:B------:R-:W-:Y:S01]  /*6580*/  BSSY B0, `(.L_x_111) ;  /* 0x000000e000007945 */ /* 0x000fe20003800000 */
[----:B------:R-:W-:Y:S01]  /*6590*/  ISETP.NE.AND P2, PT, R39, RZ, PT ;  /* 0x000000ff2700720c */ /* 0x000fe20003f45270 */
[----:B------:R-:W-:Y:S01]  /*65a0*/  @P4 VIADD R2, R82, 0x210 ;  /* 0x0000021052024836 */ /* 0x000fe20000000000 */
[----:B------:R-:W-:Y:S01]  /*65b0*/  PLOP3.LUT P1, PT, PT, PT, PT, 0x8, 0x80 ;  /* 0x000000000080781c */ /* 0x000fe20003f2e170 */
[----:B------:R-:W-:Y:S01]  /*65c0*/  IMAD.MOV.U32 R51, RZ, RZ, RZ ;  /* 0x000000ffff337224 */ /* 0x000fe200078e00ff */
[----:B------:R-:W-:Y:S02]  /*65d0*/  @P4 PLOP3.LUT P1, PT, P5, PT, PT, 0x80, 0x8 ;  /* 0x000000000008481c */ /* 0x000fe40002f2f070 */
[----:B------:R-:W-:Y:S02]  /*65e0*/  CS2R R48, SRZ ;  /* 0x0000000000307805 */ /* 0x000fe4000001ff00 */
[----:B------:R-:W-:Y:S02]  /*65f0*/  CS2R R42, SRZ ;  /* 0x00000000002a7805 */ /* 0x000fe4000001ff00 */
[----:B------:R-:W-:Y:S07]  /*6600*/  CS2R R40, SRZ ;  /* 0x0000000000287805 */ /* 0x000fee000001ff00 */
[----:B------:R-:W-:Y:S01]  /*6610*/  @P1 VIADD R2, R0, 0xfffffff0 ;  /* 0xfffffff000021836 */ /* 0x000fe20000000000 */
[----:B------:R-:W-:Y:S06]  /*6620*/  @P2 BRA `(.L_x_112) ;  /* 0x00000000000c2947 */ /* 0x000fec0003800000 */
[----:B------:R-:W-:Y:S04]  /*6630*/  SHF.L.U32 R5, R71, 0x1f, RZ ;  /* 0x0000001f47057819 */ /* 0x000fe800000006ff */
[----:B------:R-:W1:Y:S02]  /*6640*/  SYNCS.PHASECHK.TRANS64.TRYWAIT P1, [UR48+0x50], R5 ;  /* 0x00005005ff0075a7 */ /* 0x000e640008021130 */
[----:B-1----:R-:W-:Y:S05]  /*6650*/  @!P1 BRA `(.L_x_113) ;  /* 0x00000030004c9947 */ /* 0x002fea0003800000 */
.L_x_112:
[----:B------:R-:W-:Y:S05]  /*6660*/  BSYNC B0 ;  /* 0x0000000000007941 */ /* 0x000fea0003800000 */
.L_x_111:
[----:B------:R-:W-:Y:S01]  /*6670*/  ISETP.NE.AND P1, PT, R80, RZ, PT ;  /* 0x000000ff5000720c */ /* 0x000fe20003f25270 */
[----:B------:R-:W-:Y:S11]  /*6680*/  HFMA2 R38, -RZ, RZ, 0, 5.9604644775390625e-08 ;  /* 0x00000001ff267431 */ /* 0x000ff600000001ff */
[----:B------:R-:W-:Y:S01]  /*6690*/  @!UPT UIADD3 URZ, UPT, UPT, URZ, URZ, URZ ;  /* 0x000000fffffff290 */ /* 0x000fe2000fffe0ff */
[----:B------:R3:W1:Y:S04]  /*66a0*/  @P1 LDS.128 R48, [R2] ;  /* 0x0000000002301984 */ /* 0x0006680000000c00 */
[----:B------:R3:W1:Y:S02]  /*66b0*/  @P1 LDS.128 R40, [R77+UR48+0x200] ;  /* 0x000200304d281984 */ /* 0x0006640008000c00 */
.L_x_110:
[----:B------:R-:W-:Y:S05]  /*66c0*/  BSYNC B1 ;  /* 0x0000000000017941 */ /* 0x000fea0003800000 */
.L_x_109:
[----:B-1----:R-:W-:Y:S04]  /*66d0*/  SHF.R.U32.HI R5, RZ, 0x15, R34 ;  /* 0x00000015ff057819 */ /* 0x002fe80000011622 */
[----:B------:R-:W-:Y:S01]  /*66e0*/  LOP3.LUT P1, RZ, R5, 0x3, R66, 0x48, !PT ;  /* 0x0000000305ff7812 */ /* 0x000fe20007824842 */
[----:B------:R-:W-:Y:S01]  /*66f0*/  @!UPT UIADD3 URZ, UPT, UPT, URZ, URZ, URZ ;  /* 0x000000fffffff290 */ /* 0x000fe2000fffe0ff */
[----:B----4-:R-:W-:Y:S11]  /*6700*/  @P0 BRA `(.L_x_114) ;  /* 0x0000000000080947 */ /* 0x010ff60003800000 */
[----:B------:R-:W1:Y:S02]  /*6710*/  SYNCS.PHASECHK.TRANS64.TRYWAIT P0, [R74+URZ+0xc0], R3 ;  /* 0x0000c0034a0075a7 */ /* 0x000e6400080011ff */
[----:B-1----:R-:W-:Y:S05]  /*6720*/  @!P0 BRA `(.L_x_115) ;  /* 0x0000003000308947 */ /* 0x002fea0003800000 */
.L_x_114:
[----:B------:R-:W-:Y:S05]  /*6730*/  @!P1 BRA `(.L_x_116) ;  /* 0x0000000000409947 */ /* 0x000fea0003800000 */
[----:B------:R-:W4:Y:S01]  /*6740*/  LDCU.64 UR8, c[0x4][0x70] ;  /* 0x01000e00ff0877ac */ /* 0x000f220008000a00 */
[----:B-1----:R-:W-:Y:S01]  /*6750*/  MOV R3, 0x0 ;  /* 0x0000000000037802 */ /* 0x002fe20000000f00 */
[----:B------:R-:W-:Y:S02]  /*6760*/  HFMA2 R12, -RZ, RZ, 0, 5.9604644775390625e-08 ;  /* 0x00000001ff0c7431 */ /* 0x000fe400000001ff */
[----:B------:R-:W-:Y:S02]  /*6770*/  IMAD.MOV.U32 R8, RZ, RZ, 0x192 ;  /* 0x00000192ff087424 */ /* 0x000fe400078e00ff */
[----:B------:R-:W-:Y:S01]  /*6780*/  IMAD.MOV.U32 R13, RZ, RZ, RZ ;  /* 0x000000ffff0d7224 */ /* 0x000fe200078e00ff */
[----:B------:R-:W1:Y:S01]  /*6790*/  LDCU.64 UR6, c[0x4][0x78] ;  /* 0x01000f00ff0677ac */ /* 0x000e620008000a00 */
[----:B---3--:R-:W3:Y:S01]  /*67a0*/  LDC.64 R2, c[0x4][R3] ;  /* 0x0100000003027b82 */ /* 0x008ee20000000a00 */
[----:B------:R-:W5:Y:S01]  /*67b0*/  LDCU.64 UR4, c[0x4][0x10] ;  /* 0x01000200ff0477ac */ /* 0x000f620008000a00 */
[----:B----4-:R-:W-:Y:S01]  /*67c0*/  MOV R5, UR9 ;  /* 0x0000000900057c02 */ /* 0x010fe20008000f00 */
[----:B------:R-:W-:Y:S01]  /*67d0*/  IMAD.U32 R4, RZ, RZ, UR8 ;  /* 0x00000008ff047e24 */ /* 0x000fe2000f8e00ff */
[----:B-1----:R-:W-:Y:S01]  /*67e0*/  MOV R7, UR7 ;  /* 0x0000000700077c02 */ /* 0x002fe20008000f00 */
[----:B------:R-:W-:Y:S01]  /*67f0*/  IMAD.U32 R6, RZ, RZ, UR6 ;  /* 0x00000006ff067e24 */ /* 0x000fe2000f8e00ff */
[----:B-----5:R-:W-:Y:S01]  /*6800*/  MOV R11, UR5 ;  /* 0x00000005000b7c02 */ /* 0x020fe20008000f00 */
[----:B------:R-:W-:Y:S02]  /*6810*/  IMAD.U32 R10, RZ, RZ, UR4 ;  /* 0x00000004ff0a7e24 */ /* 0x000fe4000f8e00ff */
[----:B------:R-:W-:Y:S07]  /*6820*/  LEPC R20, `(.L_x_116) ;  /* 0x000000001014794e */ /* 0x000fee0000000000 */
[----:B--23--:R-:W-:Y:S05]  /*6830*/  CALL.ABS.NOINC R2 ;  /* 0x0000000002007343 */ /* 0x00cfea0003c00000 */
.L_x_116:
[----:B------:R-:W-:Y:S01]  /*6840*/  SHF.L.U32 R20, R40, 0x10, RZ ;  /* 0x0000001028147819 */ /* 0x000fe200000006ff */
[----:B------:R-:W-:Y:S05]  /*6850*/  WARPSYNC.ALL ;  /* 0x0000000000007948 */ /* 0x000fea0003800000 */
[----:B------:R-:W-:Y:S01]  /*6860*/  R2UR UR4, R34 ;  /* 0x00000000220472ca */ /* 0x000fe200000e0000 */
[----:B------:R-:W-:Y:S01]  /*6870*/  BSSY.RECONVERGENT B0, `(.L_x_117) ;  /* 0x0000056000007945 */ /* 0x000fe20003800200 */
[----:B------:R-:W-:Y:S02]  /*6880*/  LOP3.LUT R21, R40, 0xffff0000, RZ, 0xc0, !PT ;  /* 0xffff000028157812 */ /* 0x000fe400078ec0ff */
[----:B------:R-:W-:Y:S02]  /*6890*/  LOP3.LUT R36, R41, 0xffff0000, RZ, 0xc0, !PT ;  /* 0xffff000029247812 */ /* 0x000fe400078ec0ff */
[----:B------:R-:W-:Y:S02]  /*68a0*/  SHF.L.U32 R37, R43, 0x10, RZ ;  /* 0x000000102b257819 */ /* 0x000fe400000006ff */
[----:B------:R-:W-:Y:S02]  /*68b0*/  MOV R81, 0x10 ;  /* 0x0000001000517802 */ /* 0x000fe40000000f00 */
[----:B------:R-:W-:Y:S02]  /*68c0*/  LOP3.LUT P6, RZ, R65, 0x40, RZ, 0xc0, !PT ;  /* 0x0000004041ff7812 */ /* 0x000fe400078cc0ff */
[----:B------:R-:W-:Y:S01]  /*68d0*/  ISETP.NE.AND P0, PT, R72, RZ, PT ;  /* 0x000000ff4800720c */ /* 0x000fe20003f05270 */
[----:B------:R-:W2:Y:S01]  /*68e0*/  LDTM.x16 R4, tmem[UR4] ;  /* 0x00000004000479ee */ /* 0x000ea20008240000 */
[----:B------:R-:W-:Y:S04]  /*68f0*/  SEL R81, R81, 0xfffffff0, !P6 ;  /* 0xfffffff051517807 */ /* 0x000fe80007000000 */
[----:B------:R-:W-:Y:S01]  /*6900*/  IADD3 R79, PT, PT, R82, R81, RZ ;  /* 0x00000051524f7210 */ /* 0x000fe20007ffe0ff */
[C---:B--2---:R-:W-:Y:S01]  /*6910*/  FMUL R0, R32.reuse, R4 ;  /* 0x0000000420007220 */ /* 0x044fe20000400000 */
[C---:B---3--:R-:W-:Y:S01]  /*6920*/  FMUL R2, R32.reuse, R5 ;  /* 0x0000000520027220 */ /* 0x048fe20000400000 */
[C---:B-1----:R-:W-:Y:S01]  /*6930*/  FMUL R3, R32.reuse, R6 ;  /* 0x0000000620037220 */ /* 0x042fe20000400000 */
[----:B------:R-:W-:Y:S01]  /*6940*/  FMUL R7, R32, R7 ;  /* 0x0000000720077220 */ /* 0x000fe20000400000 */
[----:B------:R-:W-:Y:S01]  /*6950*/  FFMA R0, R35, R20, R0 ;  /* 0x0000001423007223 */ /* 0x000fe20000000000 */
[----:B------:R-:W-:Y:S01]  /*6960*/  SHF.L.U32 R20, R41, 0x10, RZ ;  /* 0x0000001029147819 */ /* 0x000fe200000006ff */
[C---:B------:R-:W-:Y:S01]  /*6970*/  FFMA R2, R35.reuse, R21, R2 ;  /* 0x0000001523027223 */ /* 0x040fe20000000002 */
[----:B------:R-:W-:Y:S01]  /*6980*/  SHF.L.U32 R21, R42, 0x10, RZ ;  /* 0x000000102a157819 */ /* 0x000fe200000006ff */
[C---:B------:R-:W-:Y:S01]  /*6990*/  FMUL R4, R32.reuse, R8 ;  /* 0x0000000820047220 */ /* 0x040fe20000400000 */
[----:B------:R-:W-:Y:S01]  /*69a0*/  FMUL R5, R32, R9 ;  /* 0x0000000920057220 */ /* 0x000fe20000400000 */
[C---:B------:R-:W-:Y:S01]  /*69b0*/  FFMA R3, R35.reuse, R20, R3 ;  /* 0x0000001423037223 */ /* 0x040fe20000000003 */
[----:B------:R-:W-:Y:S01]  /*69c0*/  LOP3.LUT R20, R42, 0xffff0000, RZ, 0xc0, !PT ;  /* 0xffff00002a147812 */ /* 0x000fe200078ec0ff */
[----:B------:R-:W-:Y:S01]  /*69d0*/  FFMA R7, R35, R36, R7 ;  /* 0x0000002423077223 */ /* 0x000fe20000000007 */
[----:B------:R-:W-:Y:S01]  /*69e0*/  LOP3.LUT R36, R43, 0xffff0000, RZ, 0xc0, !PT ;  /* 0xffff00002b247812 */ /* 0x000fe200078ec0ff */
[----:B------:R-:W-:Y:S01]  /*69f0*/  FMUL R6, R32, R10 ;  /* 0x0000000a20067220 */ /* 0x000fe20000400000 */
[----:B------:R-:W-:Y:S01]  /*6a00*/  F2FP.BF16.F32.PACK_AB R44, R2, R0 ;  /* 0x00000000022c723e */ /* 0x000fe200000010ff */
[----:B------:R-:W-:Y:S01]  /*6a10*/  FMUL R11, R32, R11 ;  /* 0x0000000b200b7220 */ /* 0x000fe20000400000 */
[----:B------:R-:W-:Y:S01]  /*6a20*/  F2FP.BF16.F32.PACK_AB R45, R7, R3 ;  /* 0x00000003072d723e */ /* 0x000fe200000010ff */
[C---:B------:R-:W-:Y:S01]  /*6a30*/  FFMA R4, R35.reuse, R21, R4 ;  /* 0x0000001523047223 */ /* 0x040fe20000000004 */
[C---:B------:R-:W-:Y:S01]  /*6a40*/  FFMA R5, R35.reuse, R20, R5 ;  /* 0x0000001423057223 */ /* 0x040fe20000000005 */
[C---:B------:R-:W-:Y:S01]  /*6a50*/  FFMA R6, R35.reuse, R37, R6 ;  /* 0x0000002523067223 */ /* 0x040fe20000000006 */
[----:B------:R-:W-:Y:S01]  /*6a60*/  SHF.L.U32 R20, R48, 0x10, RZ ;  /* 0x0000001030147819 */ /* 0x000fe200000006ff */
[----:B------:R-:W-:Y:S01]  /*6a70*/  FFMA R11, R35, R36, R11 ;  /* 0x00000024230b7223 */ /* 0x000fe2000000000b */
[----:B------:R-:W-:Y:S01]  /*6a80*/  FMUL R8, R32, R12 ;  /* 0x0000000c20087220 */ /* 0x000fe20000400000 */
[----:B------:R-:W-:Y:S01]  /*6a90*/  LOP3.LUT R36, R48, 0xffff0000, RZ, 0xc0, !PT ;  /* 0xffff000030247812 */ /* 0x000fe200078ec0ff */
[C---:B------:R-:W-:Y:S01]  /*6aa0*/  FMUL R9, R32.reuse, R13 ;  /* 0x0000000d20097220 */ /* 0x040fe20000400000 */
[----:B------:R-:W-:Y:S01]  /*6ab0*/  SHF.L.U32 R21, R49, 0x10, RZ ;  /* 0x0000001031157819 */ /* 0x000fe200000006ff */
[C---:B------:R-:W-:Y:S01]  /*6ac0*/  FMUL R10, R32.reuse, R14 ;  /* 0x0000000e200a7220 */ /* 0x040fe20000400000 */
[----:B------:R-:W-:Y:S01]  /*6ad0*/  FFMA R8, R35, R20, R8 ;  /* 0x0000001423087223 */ /* 0x000fe20000000008 */
[----:B------:R-:W-:Y:S01]  /*6ae0*/  LOP3.LUT R20, R49, 0xffff0000, RZ, 0xc0, !PT ;  /* 0xffff000031147812 */ /* 0x000fe200078ec0ff */
[C---:B------:R-:W-:Y:S01]  /*6af0*/  FFMA R9, R35.reuse, R36, R9 ;  /* 0x0000002423097223 */ /* 0x040fe20000000009 */
[----:B------:R-:W-:Y:S01]  /*6b00*/  FMUL R15, R32, R15 ;  /* 0x0000000f200f7220 */ /* 0x000fe20000400000 */
[C---:B------:R-:W-:Y:S01]  /*6b10*/  FFMA R10, R35.reuse, R21, R10 ;  /* 0x00000015230a7223 */ /* 0x040fe2000000000a */
[----:B------:R-:W-:Y:S01]  /*6b20*/  SHF.L.U32 R21, R50, 0x10, RZ ;  /* 0x0000001032157819 */ /* 0x000fe200000006ff */
[----:B------:R-:W-:Y:S01]  /*6b30*/  FMUL R12, R32, R16 ;  /* 0x00000010200c7220 */ /* 0x000fe20000400000 */
[----:B------:R-:W-:Y:S01]  /*6b40*/  LOP3.LUT R36, R50, 0xffff0000, RZ, 0xc0, !PT ;  /* 0xffff000032247812 */ /* 0x000fe200078ec0ff */
[----:B------:R-:W-:Y:S01]  /*6b50*/  FFMA R15, R35, R20, R15 ;  /* 0x00000014230f7223 */ /* 0x000fe2000000000f */
[C---:B------:R-:W-:Y:S01]  /*6b60*/  FMUL R13, R32.reuse, R17 ;  /* 0x00000011200d7220 */ /* 0x040fe20000400000 */
[C---:B------:R-:W-:Y:S01]  /*6b70*/  SHF.L.U32 R37, R51.reuse, 0x10, RZ ;  /* 0x0000001033257819 */ /* 0x040fe200000006ff */
[C---:B------:R-:W-:Y:S01]  /*6b80*/  FMUL R14, R32.reuse, R18 ;  /* 0x00000012200e7220 */ /* 0x040fe20000400000 */
[----:B------:R-:W-:Y:S01]  /*6b90*/  LOP3.LUT R20, R51, 0xffff0000, RZ, 0xc0, !PT ;  /* 0xffff000033147812 */ /* 0x000fe200078ec0ff */
[----:B------:R-:W-:Y:S01]  /*6ba0*/  FMUL R19, R32, R19 ;  /* 0x0000001320137220 */ /* 0x000fe20000400000 */
[----:B------:R-:W-:Y:S01]  /*6bb0*/  F2FP.BF16.F32.PACK_AB R46, R5, R4 ;  /* 0x00000004052e723e */ /* 0x000fe200000010ff */
[----:B------:R-:W-:Y:S01]  /*6bc0*/  FFMA R12, R35, R21, R12 ;  /* 0x00000015230c7223 */ /* 0x000fe2000000000c */
[----:B------:R-:W-:Y:S01]  /*6bd0*/  F2FP.BF16.F32.PACK_AB R47, R11, R6 ;  /* 0x000000060b2f723e */ /* 0x000fe200000010ff */
[C---:B------:R-:W-:Y:S01]  /*6be0*/  FFMA R13, R35.reuse, R36, R13 ;  /* 0x00000024230d7223 */ /* 0x040fe2000000000d */
[C---:B------:R-:W-:Y:S01]  /*6bf0*/  FFMA R14, R35.reuse, R37, R14 ;  /* 0x00000025230e7223 */ /* 0x040fe2000000000e */
[----:B------:R-:W-:Y:S01]  /*6c00*/  FFMA R19, R35, R20, R19 ;  /* 0x0000001423137223 */ /* 0x000fe20000000013 */
[----:B------:R-:W-:Y:S01]  /*6c10*/  F2FP.BF16.F32.PACK_AB R84, R9, R8 ;  /* 0x000000080954723e */ /* 0x000fe200000010ff */
[----:B------:R1:W-:Y:S01]  /*6c20*/  STS.128 [R77+UR48+0x200], R44 ;  /* 0x0002002c4d007988 */ /* 0x0003e20008000c30 */
[----:B------:R-:W-:Y:S02]  /*6c30*/  F2FP.BF16.F32.PACK_AB R85, R15, R10 ;  /* 0x0000000a0f55723e */ /* 0x000fe400000010ff */
[----:B------:R-:W-:Y:S02]  /*6c40*/  F2FP.BF16.F32.PACK_AB R86, R13, R12 ;  /* 0x0000000c0d56723e */ /* 0x000fe400000010ff */
[----:B------:R-:W-:Y:S05]  /*6c50*/  F2FP.BF16.F32.PACK_AB R87, R19, R14 ;  /* 0x0000000e1357723e */ /* 0x000fea00000010ff */
[----:B------:R1:W-:Y:S01]  /*6c60*/  STS.128 [R79+0x200], R84 ;  /* 0x000200544f007388 */ /* 0x0003e20000000c00 */
[----:B------:R-:W-:Y:S01]  /*6c70*/  @!PT LDS RZ, [RZ] ;  /* 0x00000000fffff984 */ /* 0x000fe20000000800 */
[----:B------:R-:W-:Y:S01]  /*6c80*/  @!PT LDS RZ, [RZ] ;  /* 0x00000000fffff984 */ /* 0x000fe20000000800 */
[----:B------:R-:W-:Y:S01]  /*6c90*/  @!PT LDS RZ, [RZ] ;  /* 0x00000000fffff984 */ /* 0x000fe20000000800 */
[----:B------:R-:W-:Y:S01]  /*6ca0*/  @!PT LDS RZ, [RZ] ;  /* 0x00000000fffff984 */ /* 0x000fe20000000800 */
[----:B------:R2:W-:Y:S07]  /*6cb0*/  MEMBAR.ALL.CTA ;  /* 0x0000000000007992 */ /* 0x0005ee0000008000 */
[----:B--2---:R-:W2:Y:S02]  /*6cc0*/  FENCE.VIEW.ASYNC.S ;  /* 0x00000000000073c6 */ /* 0x004ea40000000000 */
[----:B--2---:R-:W-:Y:S06]  /*6cd0*/  BAR.SYNC.DEFER_BLOCKING 0x1, 0x80 ;  /* 0x0042000000007b1d */ /* 0x004fec0000010000 */
[----:B------:R-:W-:Y:S05]  /*6ce0*/  @P0 BRA `(.L_x_118) ;  /* 0x0000000000380947 */ /* 0x000fea0003800000 */
[----:B------:R-:W-:Y:S02]  /*6cf0*/  UIADD3 UR4, UPT, UPT, UR48, 0x200, URZ ;  /* 0x0000020030047890 */ /* 0x000fe4000fffe0ff */
[----:B------:R-:W-:Y:S01]  /*6d00*/  UIADD3 UR8, UP0, UPT, UR52, 0x680, URZ ;  /* 0x0000068034087890 */ /* 0x000fe2000ff1e0ff */
[----:B------:R-:W-:Y:S01]  /*6d10*/  UMOV UR43, UR36 ;  /* 0x00000024002b7c82 */ /* 0x000fe20008000000 */
[----:B------:R-:W-:Y:S02]  /*6d20*/  UIADD3 UR5, UPT, UPT, UR41, 0x40, URZ ;  /* 0x0000004029057890 */ /* 0x000fe4000fffe0ff */
[----:B------:R-:W-:Y:S01]  /*6d30*/  MOV R67, UR4 ;  /* 0x0000000400437c02 */ /* 0x000fe20008000f00 */
[----:B------:R-:W-:Y:S02]  /*6d40*/  UIADD3.X UR9, UPT, UPT, URZ, UR53, URZ, UP0, !UPT ;  /* 0x00000035ff097290 */ /* 0x000fe400087fe4ff */
[----:B------:R-:W-:Y:S01]  /*6d50*/  UIADD3 UR4, UPT, UPT, UR48, 0xa00, URZ ;  /* 0x00000a0030047890 */ /* 0x000fe2000fffe0ff */
[----:B------:R-:W-:Y:S01]  /*6d60*/  R2UR UR40, R67 ;  /* 0x00000000432872ca */ /* 0x000fe200000e0000 */
[----:B------:R-:W-:Y:S01]  /*6d70*/  UMOV UR6, UR42 ;  /* 0x0000002a00067c82 */ /* 0x000fe20008000000 */
[----:B------:R-:W-:Y:S11]  /*6d80*/  UMOV UR7, UR36 ;  /* 0x0000002400077c82 */ /* 0x000ff60008000000 */
[----:B------:R2:W-:Y:S01]  /*6d90*/  UTMASTG.3D [UR40], [UR8] ;  /* 0x00000028080073b5 */ /* 0x0005e20008010000 */
[----:B------:R2:W-:Y:S01]  /*6da0*/  UTMASTG.3D [UR4], [UR8] ;  /* 0x00000004080073b5 */ /* 0x0005e20008010000 */
[----:B------:R0:W-:Y:S01]  /*6db0*/  UTMACMDFLUSH ;  /* 0x00000000000079b7 */ /* 0x0001e20000000000 */
[----:B--2---:R-:W-:Y:S04]  /*6dc0*/  DEPBAR.LE SB0, 0x1 ;  /* 0x000080400000791a */ /* 0x004fe80000000000 */
.L_x_118:
[----:B------:R-:W-:Y:S05]  /*6dd0*/  BSYNC.RECONVERGENT B0 ;  /* 0x0000000000007941 */ /* 0x000fea0003800200 */
.L_x_117:
[----:B------:R-:W-:Y:S01]  /*6de0*/  BAR.SYNC.DEFER_BLOCKING 0x1, 0x80 ;  /* 0x0042000000007b1d */ /* 0x000fe20000010000 */
[----:B------:R-:W-:Y:S01]  /*6df0*/  ISETP.NE.AND P1, PT, R78, RZ, PT ;  /* 0x000000ff4e00720c */ /* 0x000fe20003f25270 */
[----:B------:R-:W-:Y:S01]  /*6e00*/  UISETP.NE.AND UP0, UPT, UR49, URZ, UPT ;  /* 0x000000ff3100728c */ /* 0x000fe2000bf05270 */
[----:B------:R-:W-:Y:S11]  /*6e10*/  LEA R3, R38, UR48, 0x3 ;  /* 0x0000003026037c11 */ /* 0x000ff6000f8e18ff */
[----:B------:R-:W-:Y:S01]  /*6e20*/  @P1 SHF.L.U32 R2, R71, 0x1f, RZ ;  /* 0x0000001f47021819 */ /* 0x000fe200000006ff */
[----:B------:R-:W-:Y:S06]  /*6e30*/  BRA.U !UP0, `(.L_x_119) ;  /* 0x0000000108247547 */ /* 0x000fec000b800000 */
[----:B------:R-:W-:Y:S01]  /*6e40*/  IMAD.U32 R5, RZ, RZ, UR51 ;  /* 0x00000033ff057e24 */ /* 0x000fe2000f8e00ff */
[----:B------:R-:W-:Y:S01]  /*6e50*/  MOV R0, UR37 ;  /* 0x0000002500007c02 */ /* 0x000fe20008000f00 */
[----:B------:R-:W-:Y:S03]  /*6e60*/  UIADD3 UR51, UPT, UPT, UR51, 0x1, URZ ;  /* 0x0000000133337890 */ /* 0x000fe6000fffe0ff */
[----:B------:R-:W-:Y:S01]  /*6e70*/  @P1 LEA R5, R5, UR48, 0x3 ;  /* 0x0000003005051c11 */ /* 0x000fe2000f8e18ff */
[----:B------:R-:W-:Y:S04]  /*6e80*/  UISETP.NE.AND UP0, UPT, UR51, 0x4, UPT ;  /* 0x000000043300788c */ /* 0x000fe8000bf05270 */
[----:B------:R-:W-:Y:S01]  /*6e90*/  @P1 VIADD R5, R5, 0x70 ;  /* 0x0000007005051836 */ /* 0x000fe20000000000 */
[----:B------:R-:W-:Y:S04]  /*6ea0*/  USEL UR51, UR51, URZ, UP0 ;  /* 0x000000ff33337287 */ /* 0x000fe80008000000 */
[----:B------:R-:W-:Y:S04]  /*6eb0*/  @P1 PRMT R0, R0, 0x654, R5 ;  /* 0x0000065400001816 */ /* 0x000fe80000000005 */
[----:B------:R2:W-:Y:S04]  /*6ec0*/  @P1 SYNCS.ARRIVE.TRANS64.RED.A1T0 RZ, [R0+URZ], RZ ;  /* 0x000000ff00ff19a7 */ /* 0x0005e800081004ff */
.L_x_119:
[----:B------:R-:W3:Y:S01]  /*6ed0*/  @P1 SYNCS.PHASECHK.TRANS64.TRYWAIT P0, [R3+URZ+0x50], R2 ;  /* 0x00005002030015a7 */ /* 0x000ee200080011ff */
[----:B------:R-:W-:Y:S01]  /*6ee0*/  BSSY B1, `(.L_x_120) ;  /* 0x0000012000017945 */ /* 0x000fe20003800000 */
[----:B---3--:R-:W-:Y:S03]  /*6ef0*/  @P1 SEL R39, RZ, 0x1, !P0 ;  /* 0x00000001ff271807 */ /* 0x008fe60004000000 */
[----:B------:R-:W-:Y:S05]  /*6f00*/  @!P1 BRA `(.L_x_121) ;  /* 0x00000000003c9947 */ /* 0x000fea0003800000 */
[----:B------:R-:W-:Y:S01]  /*6f10*/  ISETP.NE.AND P1, PT, R80, RZ, PT ;  /* 0x000000ff5000720c */ /* 0x000fe20003f25270 */
[----:B------:R-:W-:Y:S01]  /*6f20*/  BSSY B0, `(.L_x_122) ;  /* 0x0000009000007945 */ /* 0x000fe20003800000 */
[----:B------:R-:W-:Y:S11]  /*6f30*/  ISETP.NE.AND P0, PT, R39, RZ, PT ;  /* 0x000000ff2700720c */ /* 0x000ff60003f05270 */
[----:B------:R-:W-:Y:S05]  /*6f40*/  @P1 IMAD R4, R38, 0x1000, R77 ;  /* 0x0000100026041824 */ /* 0x000fea00078e024d */
[----:B------:R-:W-:Y:S05]  /*6f50*/  @P1 IADD3 R2, PT, PT, R4, UR48, RZ ;  /* 0x0000003004021c10 */ /* 0x000fea000fffe0ff */
[----:B------:R-:W-:Y:S01]  /*6f60*/  @P1 IMAD.IADD R2, R81, 0x1, R2 ;  /* 0x0000000151021824 */ /* 0x000fe200078e0202 */
[----:B------:R-:W-:Y:S06]  /*6f70*/  @P0 BRA `(.L_x_123) ;  /* 0x00000000000c0947 */ /* 0x000fec0003800000 */
[----:B--2---:R-:W-:Y:S04]  /*6f80*/  SHF.L.U32 R0, R71, 0x1f, RZ ;  /* 0x0000001f47007819 */ /* 0x004fe800000006ff */
[----:B------:R-:W2:Y:S02]  /*6f90*/  SYNCS.PHASECHK.TRANS64.TRYWAIT P0, [R3+URZ+0x50], R0 ;  /* 0x00005000030075a7 */ /* 0x000ea400080011ff */
[----:B--2---:R-:W-:Y:S05]  /*6fa0*/  @!P0 BRA `(.L_x_124) ;  /* 0x0000002800248947 */ /* 0x004fea0003800000 */
.L_x_123:
[----:B------:R-:W-:Y:S05]  /*6fb0*/  BSYNC B0 ;  /* 0x0000000000007941 */ /* 0x000fea0003800000 */
.L_x_122:
[----:B------:R-:W-:Y:S02]  /*6fc0*/  ISETP.NE.AND P0, PT, R80, RZ, PT ;  /* 0x000000ff5000720c */ /* 0x000fe40003f05270 */
[----:B------:R-:W-:Y:S11]  /*6fd0*/  IADD3 R38, PT, PT, R38, 0x1, RZ ;  /* 0x0000000126267810 */ /* 0x000ff60007ffe0ff */
[----:B------:R3:W4:Y:S04]  /*6fe0*/  @P0 LDS.128 R40, [R4+UR48+0x200] ;  /* 0x0002003004280984 */ /* 0x0007280008000c00 */
[----:B------:R3:W1:Y:S02]  /*6ff0*/  @P0 LDS.128 R48, [R2+0x200] ;  /* 0x0002000002300984 */ /* 0x0006640000000c00 */
.L_x_121:
[----:B------:R-:W-:Y:S05]  /*7000*/  BSYNC B1 ;  /* 0x0000000000017941 */ /* 0x000fea0003800000 */
.L_x_120:
[----:B--2---:R-:W-:Y:S05]  /*7010*/  VIADD R3, R34, 0x10 ;  /* 0x0000001022037836 */ /* 0x004fea0000000000 */
[----:B------:R-:W-:Y:S04]  /*7020*/  SHF.R.U32.HI R3, RZ, 0x15, R3 ;  /* 0x00000015ff037819 */ /* 0x000fe80000011603 */
[----:B------:R-:W-:Y:S11]  /*7030*/  LOP3.LUT P0, RZ, R3, 0x3, R66, 0x48, !PT ;  /* 0x0000000303ff7812 */ /* 0x000ff60007804842 */
[----:B------:R-:W-:Y:S02]  /*7040*/  @!UPT UIADD3 URZ, UPT, UPT, URZ, URZ, URZ ;  /* 0x000000fffffff290 */ /* 0x000fe4000fffe0ff */
[----:B------:R-:W-:Y:S05]  /*7050*/  @!P0 BRA `(.L_x_125) ;  /* 0x0000000000408947 */ /* 0x000fea0003800000 */
[----:B------:R-:W2:Y:S01]  /*7060*/  LDCU.64 UR8, c[0x4][0x70] ;  /* 0x01000e00ff0877ac */ /* 0x000ea20008000a00 */
[----:B------:R-:W-:Y:S01]  /*7070*/  MOV R3, 0x0 ;  /* 0x0000000000037802 */ /* 0x000fe20000000f00 */
[----:B------:R-:W-:Y:S02]  /*7080*/  HFMA2 R12, -RZ, RZ, 0, 5.9604644775390625e-08 ;  /* 0x00000001ff0c7431 */ /* 0x000fe400000001ff */
[----:B------:R-:W-:Y:S02]  /*7090*/  IMAD.MOV.U32 R8, RZ, RZ, 0x192 ;  /* 0x00000192ff087424 */ /* 0x000fe400078e00ff */
[----:B------:R-:W-:Y:S01]  /*70a0*/  IMAD.MOV.U32 R13, RZ, RZ, RZ ;  /* 0x000000ffff0d7224 */ /* 0x000fe200078e00ff */
[----:B------:R-:W5:Y:S01]  /*70b0*/  LDCU.64 UR6, c[0x4][0x78] ;  /* 0x01000f00ff0677ac */ /* 0x000f620008000a00 */
[----:B---3--:R-:W3:Y:S01]  /*70c0*/  LDC.64 R2, c[0x4][R3] ;  /* 0x0100000003027b82 */ /* 0x008ee20000000a00 */
[----:B------:R-:W4:Y:S01]  /*70d0*/  LDCU.64 UR4, c[0x4][0x10] ;  /* 0x01000200ff0477ac */ /* 0x000f220008000a00 */
[----:B--2---:R-:W-:Y:S01]  /*70e0*/  MOV R5, UR9 ;  /* 0x0000000900057c02 */ /* 0x004fe20008000f00 */
[----:B------:R-:W-:Y:S01]  /*70f0*/  IMAD.U32 R4, RZ, RZ, UR8 ;  /* 0x00000008ff047e24 */ /* 0x000fe2000f8e00ff */
[----:B-----5:R-:W-:Y:S01]  /*7100*/  MOV R7, UR7 ;  /* 0x0000000700077c02 */ /* 0x020fe20008000f00 */
[----:B------:R-:W-:Y:S01]  /*7110*/  IMAD.U32 R6, RZ, RZ, UR6 ;  /* 0x00000006ff067e24 */ /* 0x000fe2000f8e00ff */
[----:B----4-:R-:W-:Y:S01]  /*7120*/  MOV R11, UR5 ;  /* 0x00000005000b7c02 */ /* 0x010fe20008000f00 */
[----:B------:R-:W-:Y:S02]  /*7130*/  IMAD.U32 R10, RZ, RZ, UR4 ;  /* 0x00000004ff0a7e24 */ /* 0x000fe4000f8e00ff */
[----:B------:R-:W-:Y:S07]  /*7140*/  LEPC R20, `(.L_x_125) ;  /* 0x000000001014794e */ /* 0x000fee0000000000 */
[----:B-1-3--:R-:W-:Y:S05]  /*7150*/  CALL.ABS.NOINC R2 ;  /* 0x0000000002007343 */ /* 0x00afea0003c00000 */
.L_x_125:
[----:B----4-:R-:W-:Y:S01]  /*7160*/  SHF.L.U32 R20, R40, 0x10, RZ ;  /* 0x0000001028147819 */ /* 0x010fe200000006ff */
[----:B------:R-:W-:Y:S05]  /*7170*/  WARPSYNC.ALL ;  /* 0x0000000000007948 */ /* 0x000fea0003800000 */
[----:B------:R-:W-:Y:S01]  /*7180*/  R2UR UR4, R34 ;  /* 0x00000000220472ca */ /* 0x000fe200000e0000 */
[----:B------:R-:W-:Y:S01]  /*7190*/  BSSY.RECONVERGENT B0, `(.L_x_126) ;  /* 0x000005a000007945 */ /* 0x000fe20003800200 */
[----:B------:R-:W-:Y:S02]  /*71a0*/  LOP3.LUT R21, R40, 0xffff0000, RZ, 0xc0, !PT ;  /* 0xffff000028157812 */ /* 0x000fe400078ec0ff */
[----:B------:R-:W-:Y:S02]  /*71b0*/  LOP3.LUT R36, R41, 0xffff0000, RZ, 0xc0, !PT ;  /* 0xffff000029247812 */ /* 0x000fe400078ec0ff */
[----:B-1----:R-:W-:Y:S02]  /*71c0*/  SHF.L.U32 R37, R48, 0x10, RZ ;  /* 0x0000001030257819 */ /* 0x002fe400000006ff */
[----:B------:R-:W-:Y:S02]  /*71d0*/  ISETP.NE.AND P6, PT, R78, RZ, PT ;  /* 0x000000ff4e00720c */ /* 0x000fe40003fc5270 */
[----:B------:R-:W-:Y:S02]  /*71e0*/  ISETP.NE.AND P0, PT, R72, RZ, PT ;  /* 0x000000ff4800720c */ /* 0x000fe40003f05270 */
[----:B------:R-:W-:Y:S01]  /*71f0*/  MOV R82, UR51 ;  /* 0x0000003300527c02 */ /* 0x000fe20008000f00 */
[----:B---3--:R-:W1:Y:S01]  /*7200*/  LDTM.x16 R4, tmem[UR4+0x10] ;  /* 0x00001004000479ee */ /* 0x008e620008240000 */
[----:B------:R-:W-:Y:S07]  /*7210*/  MOV R83, UR37 ;  /* 0x0000002500537c02 */ /* 0x000fee0008000f00 */
[----:B------:R-:W-:Y:S02]  /*7220*/  @P6 LEA R82, R82, UR48, 0x3 ;  /* 0x0000003052526c11 */ /* 0x000fe4000f8e18ff */
[----:B------:R-:W-:Y:S02]  /*7230*/  @P6 SHF.L.U32 R88, R71, 0x1f, RZ ;  /* 0x0000001f47586819 */ /* 0x000fe400000006ff */
[----:B------:R-:W-:Y:S04]  /*7240*/  @P6 IADD3 R82, PT, PT, R82, 0x70, RZ ;  /* 0x0000007052526810 */ /* 0x000fe80007ffe0ff */
[----:B------:R-:W-:Y:S02]  /*7250*/  @P6 PRMT R82, R83, 0x654, R82 ;  /* 0x0000065453526816 */ /* 0x000fe40000000052 */
[----:B------:R-:W-:Y:S01]  /*7260*/  LEA R83, R38, UR48, 0x3 ;  /* 0x0000003026537c11 */ /* 0x000fe2000f8e18ff */
[C---:B-1----:R-:W-:Y:S01]  /*7270*/  FMUL R0, R32.reuse, R4 ;  /* 0x0000000420007220 */ /* 0x042fe20000400000 */
[C---:B------:R-:W-:Y:S01]  /*7280*/  FMUL R2, R32.reuse, R5 ;  /* 0x0000000520027220 */ /* 0x040fe20000400000 */
[C---:B------:R-:W-:Y:S01]  /*7290*/  FMUL R3, R32.reuse, R6 ;  /* 0x0000000620037220 */ /* 0x040fe20000400000 */
[C---:B------:R-:W-:Y:S01]  /*72a0*/  FMUL R7, R32.reuse, R7 ;  /* 0x0000000720077220 */ /* 0x040fe20000400000 */
[----:B------:R-:W-:Y:S01]  /*72b0*/  FFMA R0, R35, R20, R0 ;  /* 0x0000001423007223 */ /* 0x000fe20000000000 */
[----:B------:R-:W-:Y:S01]  /*72c0*/  SHF.L.U32 R20, R41, 0x10, RZ ;  /* 0x0000001029147819 */ /* 0x000fe200000006ff */
[----:B------:R-:W-:Y:S01]  /*72d0*/  FFMA R2, R35, R21, R2 ;  /* 0x0000001523027223 */ /* 0x000fe20000000002 */
[----:B------:R-:W-:Y:S01]  /*72e0*/  SHF.L.U32 R21, R43, 0x10, RZ ;  /* 0x000000102b157819 */ /* 0x000fe200000006ff */
[C---:B------:R-:W-:Y:S01]  /*72f0*/  FMUL R4, R32.reuse, R8 ;  /* 0x0000000820047220 */ /* 0x040fe20000400000 */
[----:B------:R-:W-:Y:S01]  /*7300*/  FMUL R5, R32, R9 ;  /* 0x0000000920057220 */ /* 0x000fe20000400000 */
[C---:B------:R-:W-:Y:S01]  /*7310*/  FFMA R3, R35.reuse, R20, R3 ;  /* 0x0000001423037223 */ /* 0x040fe20000000003 */
[----:B------:R-:W-:Y:S01]  /*7320*/  SHF.L.U32 R20, R42, 0x10, RZ ;  /* 0x000000102a147819 */ /* 0x000fe200000006ff */
[----:B------:R-:W-:Y:S01]  /*7330*/  FFMA R7, R35, R36, R7 ;  /* 0x0000002423077223 */ /* 0x000fe20000000007 */
[----:B------:R-:W-:Y:S01]  /*7340*/  LOP3.LUT R36, R43, 0xffff0000, RZ, 0xc0, !PT ;  /* 0xffff00002b247812 */ /* 0x000fe200078ec0ff */
[----:B------:R-:W-:Y:S01]  /*7350*/  FMUL R6, R32, R10 ;  /* 0x0000000a20067220 */ /* 0x000fe20000400000 */
[----:B------:R-:W-:Y:S01]  /*7360*/  F2FP.BF16.F32.PACK_AB R44, R2, R0 ;  /* 0x00000000022c723e */ /* 0x000fe200000010ff */
[C---:B------:R-:W-:Y:S01]  /*7370*/  FFMA R4, R35.reuse, R20, R4 ;  /* 0x0000001423047223 */ /* 0x040fe20000000004 */
[----:B------:R-:W-:Y:S01]  /*7380*/  LOP3.LUT R20, R42, 0xffff0000, RZ, 0xc0, !PT ;  /* 0xffff00002a147812 */ /* 0x000fe200078ec0ff */
[C---:B------:R-:W-:Y:S01]  /*7390*/  FMUL R11, R32.reuse, R11 ;  /* 0x0000000b200b7220 */ /* 0x040fe20000400000 */
[C---:B------:R-:W-:Y:S01]  /*73a0*/  FMUL R8, R32.reuse, R12 ;  /* 0x0000000c20087220 */ /* 0x040fe20000400000 */
[C---:B------:R-:W-:Y:S01]  /*73b0*/  FMUL R9, R32.reuse, R13 ;  /* 0x0000000d20097220 */ /* 0x040fe20000400000 */
[----:B------:R-:W-:Y:S01]  /*73c0*/  FMUL R10, R32, R14 ;  /* 0x0000000e200a7220 */ /* 0x000fe20000400000 */
[C---:B------:R-:W-:Y:S01]  /*73d0*/  FFMA R5, R35.reuse, R20, R5 ;  /* 0x0000001423057223 */ /* 0x040fe20000000005 */
[----:B------:R-:W-:Y:S01]  /*73e0*/  LOP3.LUT R20, R48, 0xffff0000, RZ, 0xc0, !PT ;  /* 0xffff000030147812 */ /* 0x000fe200078ec0ff */
[C---:B------:R-:W-:Y:S01]  /*73f0*/  FFMA R6, R35.reuse, R21, R6 ;  /* 0x0000001523067223 */ /* 0x040fe20000000006 */
[C---:B------:R-:W-:Y:S01]  /*7400*/  FFMA R11, R35.reuse, R36, R11 ;  /* 0x00000024230b7223 */ /* 0x040fe2000000000b */
[----:B------:R-:W-:Y:S01]  /*7410*/  FFMA R8, R35, R37, R8 ;  /* 0x0000002523087223 */ /* 0x000fe20000000008 */
[----:B------:R-:W-:Y:S01]  /*7420*/  SHF.L.U32 R21, R49, 0x10, RZ ;  /* 0x0000001031157819 */ /* 0x000fe200000006ff */
[----:B------:R-:W-:Y:S01]  /*7430*/  FFMA R9, R35, R20, R9 ;  /* 0x0000001423097223 */ /* 0x000fe20000000009 */
[----:B------:R-:W-:Y:S01]  /*7440*/  LOP3.LUT R20, R49, 0xffff0000, RZ, 0xc0, !PT ;  /* 0xffff000031147812 */ /* 0x000fe200078ec0ff */
[C---:B------:R-:W-:Y:S01]  /*7450*/  FMUL R15, R32.reuse, R15 ;  /* 0x0000000f200f7220 */ /* 0x040fe20000400000 */
[----:B------:R-:W-:Y:S01]  /*7460*/  FMUL R12, R32, R16 ;  /* 0x00000010200c7220 */ /* 0x000fe20000400000 */
[C---:B------:R-:W-:Y:S01]  /*7470*/  FFMA R10, R35.reuse, R21, R10 ;  /* 0x00000015230a7223 */ /* 0x040fe2000000000a */
[C---:B------:R-:W-:Y:S01]  /*7480*/  SHF.L.U32 R21, R50.reuse, 0x10, RZ ;  /* 0x0000001032157819 */ /* 0x040fe200000006ff */
[----:B------:R-:W-:Y:S01]  /*7490*/  FFMA R15, R35, R20, R15 ;  /* 0x00000014230f7223 */ /* 0x000fe2000000000f */
[----:B------:R-:W-:Y:S01]  /*74a0*/  LOP3.LUT R20, R50, 0xffff0000, RZ, 0xc0, !PT ;  /* 0xffff000032147812 */ /* 0x000fe200078ec0ff */
        /* <DEDUP_REMOVED lines=8> */
[----:B------:R-:W-:Y:S01]  /*7530*/  FFMA R13, R35, R20, R13 ;  /* 0x00000014230d7223 */ /* 0x000fe2000000000d */
[----:B------:R-:W-:Y:S01]  /*7540*/  F2FP.BF16.F32.PACK_AB R47, R11, R6 ;  /* 0x000000060b2f723e */ /* 0x000fe200000010ff */
[C---:B------:R-:W-:Y:S01]  /*7550*/  FFMA R14, R35.reuse, R37, R14 ;  /* 0x00000025230e7223 */ /* 0x040fe2000000000e */
[----:B------:R-:W-:Y:S01]  /*7560*/  FFMA R19, R35, R36, R19 ;  /* 0x0000002423137223 */ /* 0x000fe20000000013 */
[----:B------:R-:W-:Y:S02]  /*7570*/  F2FP.BF16.F32.PACK_AB R84, R9, R8 ;  /* 0x000000080954723e */ /* 0x000fe400000010ff */
        /* <DEDUP_REMOVED lines=13> */
[----:B------:R-:W-:Y:S02]  /*7650*/  UIADD3 UR12, UP0, UPT, UR52, 0x680, URZ ;  /* 0x00000680340c7890 */ /* 0x000fe4000ff1e0ff */
[----:B------:R-:W-:Y:S02]  /*7660*/  UIADD3 UR9, UPT, UPT, UR41, 0x10, URZ ;  /* 0x0000001029097890 */ /* 0x000fe4000fffe0ff */
[----:B------:R-:W-:Y:S02]  /*7670*/  UIADD3 UR8, UPT, UPT, UR48, 0x1200, URZ ;  /* 0x0000120030087890 */ /* 0x000fe4000fffe0ff */
[----:B------:R-:W-:Y:S01]  /*7680*/  UIADD3.X UR13, UPT, UPT, URZ, UR53, URZ, UP0, !UPT ;  /* 0x00000035ff0d7290 */ /* 0x000fe200087fe4ff */
[----:B------:R-:W-:Y:S01]  /*7690*/  UMOV UR10, UR42 ;  /* 0x0000002a000a7c82 */ /* 0x000fe20008000000 */
[----:B------:R-:W-:Y:S01]  /*76a0*/  UMOV UR11, UR36 ;  /* 0x00000024000b7c82 */ /* 0x000fe20008000000 */
[----:B------:R-:W-:Y:S02]  /*76b0*/  UIADD3 UR5, UPT, UPT, UR41, 0x50, URZ ;  /* 0x0000005029057890 */ /* 0x000fe4000fffe0ff */
[----:B------:R-:W-:Y:S01]  /*76c0*/  UIADD3 UR4, UPT, UPT, UR48, 0x1a00, URZ ;  /* 0x00001a0030047890 */ /* 0x000fe2000fffe0ff */
[----:B------:R-:W-:Y:S03]  /*76d0*/  UMOV UR6, UR42 ;  /* 0x0000002a00067c82 */ /* 0x000fe60008000000 */
[----:B------:R2:W-:Y:S01]  /*76e0*/  UTMASTG.3D [UR8], [UR12] ;  /* 0x000000080c0073b5 */ /* 0x0005e20008010000 */
[----:B------:R-:W-:Y:S04]  /*76f0*/  UMOV UR7, UR36 ;  /* 0x0000002400077c82 */ /* 0x000fe80008000000 */
[----:B------:R2:W-:Y:S01]  /*7700*/  UTMASTG.3D [UR4], [UR12] ;  /* 0x000000040c0073b5 */ /* 0x0005e20008010000 */
[----:B------:R0:W-:Y:S01]  /*7710*/  UTMACMDFLUSH ;  /* 0x00000000000079b7 */ /* 0x0001e20000000000 */
[----:B--2---:R-:W-:Y:S04]  /*7720*/  DEPBAR.LE SB0, 0x1 ;  /* 0x000080400000791a */ /* 0x004fe80000000000 */
.L_x_127:
[----:B------:R-:W-:Y:S05]  /*7730*/  BSYNC.RECONVERGENT B0 ;  /* 0x0000000000007941 */ /* 0x000fea0003800200 */
.L_x_126:
[----:B------:R-:W-:Y:S01]  /*7740*/  BAR.SYNC.DEFER_BLOCKING 0x1, 0x80 ;  /* 0x0042000000007b1d */ /* 0x000fe20000010000 */
[----:B------:R-:W-:Y:S04]  /*7750*/  UIADD3 UR40, UPT, UPT, UR51, 0x1, URZ ;  /* 0x0000000133287890 */ /* 0x000fe8000fffe0ff */
[----:B------:R-:W-:Y:S04]  /*7760*/  UISETP.NE.AND UP0, UPT, UR40, 0x4, UPT ;  /* 0x000000042800788c */ /* 0x000fe8000bf05270 */
[----:B------:R-:W-:Y:S01]  /*7770*/  USEL UR40, UR40, URZ, UP0 ;  /* 0x000000ff28287287 */ /* 0x000fe20008000000 */
[----:B------:R2:W-:Y:S01]  /*7780*/  @P6 SYNCS.ARRIVE.TRANS64.RED.A1T0 RZ, [R82+URZ], RZ ;  /* 0x000000ff52ff69a7 */ /* 0x0005e200081004ff */
[----:B------:R-:W-:Y:S01]  /*7790*/  BSSY B1, `(.L_x_128) ;  /* 0x0000013000017945 */ /* 0x000fe20003800000 */
[----:B------:R-:W3:Y:S02]  /*77a0*/  @P6 SYNCS.PHASECHK.TRANS64.TRYWAIT P0, [R83+URZ+0x50], R88 ;  /* 0x00005058530065a7 */ /* 0x000ee400080011ff */
[----:B---3--:R-:W-:Y:S01]  /*77b0*/  @P6 SEL R39, RZ, 0x1, !P0 ;  /* 0x00000001ff276807 */ /* 0x008fe20004000000 */
[----:B--2---:R-:W-:Y:S06]  /*77c0*/  @!P6 BRA `(.L_x_129) ;  /* 0x00000000003ce947 */ /* 0x004fec0003800000 */
[----:B------:R-:W-:Y:S01]  /*77d0*/  ISETP.NE.AND P1, PT, R80, RZ, PT ;  /* 0x000000ff5000720c */ /* 0x000fe20003f25270 */
[----:B------:R-:W-:Y:S01]  /*77e0*/  BSSY B0, `(.L_x_130) ;  /* 0x0000009000007945 */ /* 0x000fe20003800000 */
[----:B------:R-:W-:Y:S11]  /*77f0*/  ISETP.NE.AND P0, PT, R39, RZ, PT ;  /* 0x000000ff2700720c */ /* 0x000ff60003f05270 */
[----:B------:R-:W-:Y:S05]  /*7800*/  @P1 IMAD R2, R38, 0x1000, R77 ;  /* 0x0000100026021824 */ /* 0x000fea00078e024d */
[----:B------:R-:W-:Y:S05]  /*7810*/  @P1 IADD3 R0, PT, PT, R2, UR48, RZ ;  /* 0x0000003002001c10 */ /* 0x000fea000fffe0ff */
[----:B------:R-:W-:Y:S01]  /*7820*/  @P1 IMAD.IADD R0, R81, 0x1, R0 ;  /* 0x0000000151001824 */ /* 0x000fe200078e0200 */
[----:B------:R-:W-:Y:S06]  /*7830*/  @P0 BRA `(.L_x_131) ;  /* 0x00000000000c0947 */ /* 0x000fec0003800000 */
[----:B------:R-:W-:Y:S04]  /*7840*/  SHF.L.U32 R4, R71, 0x1f, RZ ;  /* 0x0000001f47047819 */ /* 0x000fe800000006ff */
[----:B------:R-:W2:Y:S02]  /*7850*/  SYNCS.PHASECHK.TRANS64.TRYWAIT P0, [R83+URZ+0x50], R4 ;  /* 0x00005004530075a7 */ /* 0x000ea400080011ff */
[----:B--2---:R-:W-:Y:S05]  /*7860*/  @!P0 BRA `(.L_x_132) ;  /* 0x0000002000088947 */ /* 0x004fea0003800000 */
.L_x_131:
[----:B------:R-:W-:Y:S05]  /*7870*/  BSYNC B0 ;  /* 0x0000000000007941 */ /* 0x000fea0003800000 */
.L_x_130:
[----:B------:R-:W-:Y:S02]  /*7880*/  ISETP.NE.AND P0, PT, R80, RZ, PT ;  /* 0x000000ff5000720c */ /* 0x000fe40003f05270 */
[----:B------:R-:W-:Y:S11]  /*7890*/  IADD3 R38, PT, PT, R38, 0x1, RZ ;  /* 0x0000000126267810 */ /* 0x000ff60007ffe0ff */
[----:B------:R3:W4:Y:S04]  /*78a0*/  @P0 LDS.128 R40, [R2+UR48+0x200] ;  /* 0x0002003002280984 */ /* 0x0007280008000c00 */
[----:B------:R3:W1:Y:S02]  /*78b0*/  @P0 LDS.128 R48, [R0+0x200] ;  /* 0x0002000000300984 */ /* 0x0006640000000c00 */
.L_x_129:
[----:B------:R-:W-:Y:S05]  /*78c0*/  BSYNC B1 ;  /* 0x0000000000017941 */ /* 0x000fea0003800000 */
.L_x_128:
[----:B------:R-:W-:Y:S05]  /*78d0*/  VIADD R3, R34, 0x20 ;  /* 0x0000002022037836 */ /* 0x000fea0000000000 */
[----:B------:R-:W-:Y:S04]  /*78e0*/  SHF.R.U32.HI R3, RZ, 0x15, R3 ;  /* 0x00000015ff037819 */ /* 0x000fe80000011603 */
[----:B------:R-:W-:Y:S11]  /*78f0*/  LOP3.LUT P0, RZ, R3, 0x3, R66, 0x48, !PT ;  /* 0x0000000303ff7812 */ /* 0x000ff60007804842 */
[----:B------:R-:W-:Y:S02]  /*7900*/  @!UPT UIADD3 URZ, UPT, UPT, URZ, URZ, URZ ;  /* 0x000000fffffff290 */ /* 0x000fe4000fffe0ff */
[----:B------:R-:W-:Y:S05]  /*7910*/  @!P0 BRA `(.L_x_133) ;  /* 0x0000000000408947 */ /* 0x000fea0003800000 */
[----:B------:R-:W5:Y:S01]  /*7920*/  LDCU.64 UR8, c[0x4][0x70] ;  /* 0x01000e00ff0877ac */ /* 0x000f620008000a00 */
[----:B------:R-:W-:Y:S01]  /*7930*/  MOV R3, 0x0 ;  /* 0x0000000000037802 */ /* 0x000fe20000000f00 */
[----:B------:R-:W-:Y:S02]  /*7940*/  HFMA2 R12, -RZ, RZ, 0, 5.9604644775390625e-08 ;  /* 0x00000001ff0c7431 */ /* 0x000fe400000001ff */
[----:B------:R-:W-:Y:S02]  /*7950*/  IMAD.MOV.U32 R8, RZ, RZ, 0x192 ;  /* 0x00000192ff087424 */ /* 0x000fe400078e00ff */
[----:B------:R-:W-:Y:S01]  /*7960*/  IMAD.MOV.U32 R13, RZ, RZ, RZ ;  /* 0x000000ffff0d7224 */ /* 0x000fe200078e00ff */
[----:B------:R-:W4:Y:S01]  /*7970*/  LDCU.64 UR6, c[0x4][0x78] ;  /* 0x01000f00ff0677ac */ /* 0x000f220008000a00 */
[----:B---3--:R-:W3:Y:S01]  /*7980*/  LDC.64 R2, c[0x4][R3] ;  /* 0x0100000003027b82 */ /* 0x008ee20000000a00 */
[----:B------:R-:W1:Y:S01]  /*7990*/  LDCU.64 UR4, c[0x4][0x10] ;  /* 0x01000200ff0477ac */ /* 0x000e620008000a00 */
[----:B-----5:R-:W-:Y:S01]  /*79a0*/  MOV R5, UR9 ;  /* 0x0000000900057c02 */ /* 0x020fe20008000f00 */
[----:B--2---:R-:W-:Y:S01]  /*79b0*/  IMAD.U32 R4, RZ, RZ, UR8 ;  /* 0x00000008ff047e24 */ /* 0x004fe2000f8e00ff */
[----:B----4-:R-:W-:Y:S01]  /*79c0*/  MOV R7, UR7 ;  /* 0x0000000700077c02 */ /* 0x010fe20008000f00 */
[----:B------:R-:W-:Y:S01]  /*79d0*/  IMAD.U32 R6, RZ, RZ, UR6 ;  /* 0x00000006ff067e24 */ /* 0x000fe2000f8e00ff */
[----:B-1----:R-:W-:Y:S01]  /*79e0*/  MOV R11, UR5 ;  /* 0x00000005000b7c02 */ /* 0x002fe20008000f00 */
[----:B------:R-:W-:Y:S02]  /*79f0*/  IMAD.U32 R10, RZ, RZ, UR4 ;  /* 0x00000004ff0a7e24 */ /* 0x000fe4000f8e00ff */
[----:B------:R-:W-:Y:S07]  /*7a00*/  LEPC R20, `(.L_x_133) ;  /* 0x000000001014794e */ /* 0x000fee0000000000 */
[----:B---3--:R-:W-:Y:S05]  /*7a10*/  CALL.ABS.NOINC R2 ;  /* 0x0000000002007343 */ /* 0x008fea0003c00000 */
.L_x_133:
        /* <DEDUP_REMOVED lines=10> */
[----:B--2---:R-:W3:Y:S01]  /*7ac0*/  LDTM.x16 R4, tmem[UR4+0x20] ;  /* 0x00002004000479ee */ /* 0x004ee20008240000 */
[----:B------:R-:W-:Y:S02]  /*7ad0*/  MOV R83, UR37 ;  /* 0x0000002500537c02 */ /* 0x000fe40008000f00 */
[----:B------:R-:W-:Y:S05]  /*7ae0*/  LEA R88, R38, UR48, 0x3 ;  /* 0x0000003026587c11 */ /* 0x000fea000f8e18ff */
[----:B------:R-:W-:Y:S04]  /*7af0*/  @P6 LEA R82, R82, UR48, 0x3 ;  /* 0x0000003052526c11 */ /* 0x000fe8000f8e18ff */
[----:B------:R-:W-:Y:S04]  /*7b00*/  @P6 IADD3 R82, PT, PT, R82, 0x70, RZ ;  /* 0x0000007052526810 */ /* 0x000fe80007ffe0ff */
[----:B------:R-:W-:Y:S02]  /*7b10*/  @P6 PRMT R82, R83, 0x654, R82 ;  /* 0x0000065453526816 */ /* 0x000fe40000000052 */
[----:B------:R-:W-:Y:S01]  /*7b20*/  @P6 SHF.L.U32 R83, R71, 0x1f, RZ ;  /* 0x0000001f47536819 */ /* 0x000fe200000006ff */
[C---:B---3--:R-:W-:Y:S01]  /*7b30*/  FMUL R0, R32.reuse, R4 ;  /* 0x0000000420007220 */ /* 0x048fe20000400000 */
        /* <DEDUP_REMOVED lines=75> */
.L_x_135:
[----:B------:R-:W-:Y:S05]  /*7ff0*/  BSYNC.RECONVERGENT B0 ;  /* 0x0000000000007941 */ /* 0x000fea0003800200 */
.L_x_134:
        /* <DEDUP_REMOVED lines=19> */
.L_x_139:
[----:B------:R-:W-:Y:S05]  /*8130*/  BSYNC B0 ;  /* 0x0000000000007941 */ /* 0x000fea0003800000 */
.L_x_138:
[----:B------:R-:W-:Y:S11]  /*8140*/  ISETP.NE.AND P0, PT, R80, RZ, PT ;  /* 0x000000ff5000720c */ /* 0x000ff60003f05270 */
[----:B------:R-:W-:Y:S02]  /*8150*/  @!UPT UIADD3 URZ, UPT, UPT, URZ, URZ, URZ ;  /* 0x000000fffffff290 */ /* 0x000fe4000fffe0ff */
[----:B------:R3:W4:Y:S04]  /*8160*/  @P0 LDS.128 R40, [R38+UR48+0x200] ;  /* 0x0002003026280984 */ /* 0x0007280008000c00 */
[----:B------:R3:W1:Y:S02]  /*8170*/  @P0 LDS.128 R48, [R81+0x200] ;  /* 0x0002000051300984 */ /* 0x0006640000000c00 */
.L_x_137:
[----:B------:R-:W-:Y:S05]  /*8180*/  BSYNC B1 ;  /* 0x0000000000017941 */ /* 0x000fea0003800000 */
.L_x_136:
        /* <DEDUP_REMOVED lines=11> */
[----:B------:R-:W1:Y:S01]  /*8240*/  LDC.64 R2, c[0x4][R3] ;  /* 0x0100000003027b82 */ /* 0x000e620000000a00 */
[----:B------:R-:W3:Y:S01]  /*8250*/  LDCU.64 UR4, c[0x4][0x10] ;  /* 0x01000200ff0477ac */ /* 0x000ee20008000a00 */
[----:B--2---:R-:W-:Y:S01]  /*8260*/  MOV R5, UR9 ;  /* 0x0000000900057c02 */ /* 0x004fe20008000f00 */
[----:B------:R-:W-:Y:S01]  /*8270*/  IMAD.U32 R4, RZ, RZ, UR8 ;  /* 0x00000008ff047e24 */ /* 0x000fe2000f8e00ff */
[----:B-----5:R-:W-:Y:S01]  /*8280*/  MOV R7, UR7 ;  /* 0x0000000700077c02 */ /* 0x020fe20008000f00 */
[----:B------:R-:W-:Y:S01]  /*8290*/  IMAD.U32 R6, RZ, RZ, UR6 ;  /* 0x00000006ff067e24 */ /* 0x000fe2000f8e00ff */
[----:B---3--:R-:W-:Y:S01]  /*82a0*/  MOV R11, UR5 ;  /* 0x00000005000b7c02 */ /* 0x008fe20008000f00 */
[----:B------:R-:W-:Y:S02]  /*82b0*/  IMAD.U32 R10, RZ, RZ, UR4 ;  /* 0x00000004ff0a7e24 */ /* 0x000fe4000f8e00ff */
[----:B------:R-:W-:Y:S07]  /*82c0*/  LEPC R20, `(.L_x_141) ;  /* 0x000000001014794e */ /* 0x000fee0000000000 */
[----:B-1--4-:R-:W-:Y:S05]  /*82d0*/  CALL.ABS.NOINC R2 ;  /* 0x0000000002007343 */ /* 0x012fea0003c00000 */
.L_x_141:
[----:B------:R-:W-:Y:S01]  /*82e0*/  ISETP.NE.AND P0, PT, R72, RZ, PT ;  /* 0x000000ff4800720c */ /* 0x000fe20003f05270 */
[----:B------:R-:W-:Y:S05]  /*82f0*/  WARPSYNC.ALL ;  /* 0x0000000000007948 */ /* 0x000fea0003800000 */
[----:B------:R-:W-:Y:S01]  /*8300*/  R2UR UR4, R34 ;  /* 0x00000000220472ca */ /* 0x000fe200000e0000 */
[----:B------:R-:W-:Y:S01]  /*8310*/  BSSY.RECONVERGENT B0, `(.L_x_142) ;  /* 0x0000056000007945 */ /* 0x000fe20003800200 */
[C---:B----4-:R-:W-:Y:S02]  /*8320*/  SHF.L.U32 R20, R40.reuse, 0x10, RZ ;  /* 0x0000001028147819 */ /* 0x050fe400000006ff */
[----:B------:R-:W-:Y:S02]  /*8330*/  LOP3.LUT R36, R40, 0xffff0000, RZ, 0xc0, !PT ;  /* 0xffff000028247812 */ /* 0x000fe400078ec0ff */
[C---:B------:R-:W-:Y:S02]  /*8340*/  SHF.L.U32 R21, R41.reuse, 0x10, RZ ;  /* 0x0000001029157819 */ /* 0x040fe400000006ff */
[----:B---3--:R-:W-:Y:S02]  /*8350*/  LOP3.LUT R38, R41, 0xffff0000, RZ, 0xc0, !PT ;  /* 0xffff000029267812 */ /* 0x008fe400078ec0ff */
[C---:B------:R-:W-:Y:S02]  /*8360*/  SHF.L.U32 R37, R42.reuse, 0x10, RZ ;  /* 0x000000102a257819 */ /* 0x040fe400000006ff */
[----:B------:R-:W-:Y:S01]  /*8370*/  LOP3.LUT R40, R42, 0xffff0000, RZ, 0xc0, !PT ;  /* 0xffff00002a287812 */ /* 0x000fe200078ec0ff */
[----:B------:R-:W2:Y:S01]  /*8380*/  LDTM.x16 R4, tmem[UR4+0x30] ;  /* 0x00003004000479ee */ /* 0x000ea20008240000 */
[C---:B------:R-:W-:Y:S01]  /*8390*/  SHF.L.U32 R39, R43.reuse, 0x10, RZ ;  /* 0x000000102b277819 */ /* 0x040fe200000006ff */
[----:B------:R-:W-:Y:S01]  /*83a0*/  NOP ;  /* 0x0000000000007918 */ /* 0x000fe20000000000 */
[----:B------:R-:W-:Y:S02]  /*83b0*/  LOP3.LUT R42, R43, 0xffff0000, RZ, 0xc0, !PT ;  /* 0xffff00002b2a7812 */ /* 0x000fe400078ec0ff */
[C---:B-1----:R-:W-:Y:S02]  /*83c0*/  SHF.L.U32 R41, R48.reuse, 0x10, RZ ;  /* 0x0000001030297819 */ /* 0x042fe400000006ff */
[----:B------:R-:W-:Y:S02]  /*83d0*/  LOP3.LUT R43, R48, 0xffff0000, RZ, 0xc0, !PT ;  /* 0xffff0000302b7812 */ /* 0x000fe400078ec0ff */
[----:B------:R-:W-:Y:S02]  /*83e0*/  IADD3 R74, PT, PT, R74, 0xe0, RZ ;  /* 0x000000e04a4a7810 */ /* 0x000fe40007ffe0ff */
[C---:B------:R-:W-:Y:S02]  /*83f0*/  SHF.L.U32 R44, R49.reuse, 0x10, RZ ;  /* 0x00000010312c7819 */ /* 0x040fe400000006ff */
[----:B------:R-:W-:Y:S02]  /*8400*/  LOP3.LUT R74, R74, 0xfefffff8, RZ, 0xc0, !PT ;  /* 0xfefffff84a4a7812 */ /* 0x000fe400078ec0ff */
[----:B------:R-:W-:Y:S02]  /*8410*/  LOP3.LUT R46, R49, 0xffff0000, RZ, 0xc0, !PT ;  /* 0xffff0000312e7812 */ /* 0x000fe400078ec0ff */
[----:B--2---:R1:W-:Y:S01]  /*8420*/  SYNCS.ARRIVE.TRANS64.RED.A1T0 RZ, [R74+URZ], RZ ;  /* 0x000000ff4aff79a7 */ /* 0x0043e200081004ff */
[C---:B------:R-:W-:Y:S02]  /*8430*/  SHF.L.U32 R45, R50.reuse, 0x10, RZ ;  /* 0x00000010322d7819 */ /* 0x040fe400000006ff */
[----:B------:R-:W-:Y:S02]  /*8440*/  LOP3.LUT R48, R50, 0xffff0000, RZ, 0xc0, !PT ;  /* 0xffff000032307812 */ /* 0x000fe400078ec0ff */
[----:B------:R-:W-:Y:S01]  /*8450*/  SHF.L.U32 R47, R51, 0x10, RZ ;  /* 0x00000010332f7819 */ /* 0x000fe200000006ff */
[C---:B------:R-:W-:Y:S01]  /*8460*/  FMUL R4, R32.reuse, R4 ;  /* 0x0000000420047220 */ /* 0x040fe20000400000 */
[C---:B------:R-:W-:Y:S01]  /*8470*/  FMUL R5, R32.reuse, R5 ;  /* 0x0000000520057220 */ /* 0x040fe20000400000 */
[C---:B------:R-:W-:Y:S01]  /*8480*/  FMUL R6, R32.reuse, R6 ;  /* 0x0000000620067220 */ /* 0x040fe20000400000 */
[C---:B------:R-:W-:Y:S01]  /*8490*/  FMUL R7, R32.reuse, R7 ;  /* 0x0000000720077220 */ /* 0x040fe20000400000 */
[C---:B------:R-:W-:Y:S01]  /*84a0*/  FFMA R4, R35.reuse, R20, R4 ;  /* 0x0000001423047223 */ /* 0x040fe20000000004 */
        /* <DEDUP_REMOVED lines=19> */
[----:B------:R-:W-:Y:S01]  /*85e0*/  FFMA R3, R35, R44, R3 ;  /* 0x0000002c23037223 */ /* 0x000fe20000000003 */
[----:B------:R-:W-:Y:S01]  /*85f0*/  LOP3.LUT R50, R51, 0xffff0000, RZ, 0xc0, !PT ;  /* 0xffff000033327812 */ /* 0x000fe200078ec0ff */
[C---:B------:R-:W-:Y:S01]  /*8600*/  FMUL R14, R32.reuse, R18 ;  /* 0x00000012200e7220 */ /* 0x040fe20000400000 */
[----:B------:R-:W-:Y:S01]  /*8610*/  FFMA R15, R35, R46, R15 ;  /* 0x0000002e230f7223 */ /* 0x000fe2000000000f */
[----:B------:R-:W-:Y:S01]  /*8620*/  FMUL R19, R32, R19 ;  /* 0x0000001320137220 */ /* 0x000fe20000400000 */
[----:B------:R-:W-:Y:S01]  /*8630*/  F2FP.BF16.F32.PACK_AB R80, R5, R4 ;  /* 0x000000040550723e */ /* 0x000fe200000010ff */
[----:B------:R-:W-:Y:S01]  /*8640*/  FFMA R12, R35, R45, R12 ;  /* 0x0000002d230c7223 */ /* 0x000fe2000000000c */
[----:B------:R-:W-:Y:S01]  /*8650*/  F2FP.BF16.F32.PACK_AB R81, R7, R6 ;  /* 0x000000060751723e */ /* 0x000fe200000010ff */
[----:B------:R-:W-:Y:S01]  /*8660*/  FFMA R13, R35, R48, R13 ;  /* 0x00000030230d7223 */ /* 0x000fe2000000000d */
[----:B------:R-:W-:Y:S01]  /*8670*/  F2FP.BF16.F32.PACK_AB R82, R9, R8 ;  /* 0x000000080952723e */ /* 0x000fe200000010ff */
[----:B------:R-:W-:Y:S01]  /*8680*/  FFMA R14, R35, R47, R14 ;  /* 0x0000002f230e7223 */ /* 0x000fe2000000000e */
[----:B------:R-:W-:Y:S01]  /*8690*/  F2FP.BF16.F32.PACK_AB R83, R11, R10 ;  /* 0x0000000a0b53723e */ /* 0x000fe200000010ff */
[----:B------:R-:W-:Y:S01]  /*86a0*/  FFMA R19, R35, R50, R19 ;  /* 0x0000003223137223 */ /* 0x000fe20000000013 */
[----:B------:R-:W-:Y:S02]  /*86b0*/  F2FP.BF16.F32.PACK_AB R84, R2, R0 ;  /* 0x000000000254723e */ /* 0x000fe400000010ff */
[----:B------:R-:W-:Y:S01]  /*86c0*/  F2FP.BF16.F32.PACK_AB R85, R15, R3 ;  /* 0x000000030f55723e */ /* 0x000fe200000010ff */
[----:B------:R1:W-:Y:S01]  /*86d0*/  STS.128 [R77+UR48+0x3200], R80 ;  /* 0x003200504d007988 */ /* 0x0003e20008000c30 */
        /* <DEDUP_REMOVED lines=25> */
.L_x_143:
[----:B------:R-:W-:Y:S05]  /*8870*/  BSYNC.RECONVERGENT B0 ;  /* 0x0000000000007941 */ /* 0x000fea0003800200 */
.L_x_142:
[----:B------:R-:W-:Y:S01]  /*8880*/  BAR.SYNC.DEFER_BLOCKING 0x1, 0x80 ;  /* 0x0042000000007b1d */ /* 0x000fe20000010000 */
[----:B------:R-:W-:Y:S01]  /*8890*/  UISETP.NE.AND UP0, UPT, UR49, -0x4, UPT ;  /* 0xfffffffc3100788c */ /* 0x000fe2000bf05270 */
[----:B------:R-:W-:Y:S08]  /*88a0*/  IADD3 R0, PT, PT, R30, 0x1, RZ ;  /* 0x000000011e007810 */ /* 0x000ff00007ffe0ff */
[----:B------:R-:W-:Y:S05]  /*88b0*/  BRA.U !UP0, `(.L_x_144) ;  /* 0x0000000108287547 */ /* 0x000fea000b800000 */
[----:B------:R-:W-:Y:S01]  /*88c0*/  ISETP.NE.AND P0, PT, R78, RZ, PT ;  /* 0x000000ff4e00720c */ /* 0x000fe20003f05270 */
[----:B------:R-:W-:Y:S01]  /*88d0*/  IMAD.U32 R3, RZ, RZ, UR51 ;  /* 0x00000033ff037e24 */ /* 0x000fe2000f8e00ff */
[----:B------:R-:W-:Y:S01]  /*88e0*/  UIADD3 UR51, UPT, UPT, UR51, 0x1, URZ ;  /* 0x0000000133337890 */ /* 0x000fe2000fffe0ff */
[----:B------:R-:W-:Y:S03]  /*88f0*/  IMAD.U32 R2, RZ, RZ, UR37 ;  /* 0x00000025ff027e24 */ /* 0x000fe6000f8e00ff */
[----:B------:R-:W-:Y:S04]  /*8900*/  UISETP.NE.AND UP0, UPT, UR51, 0x4, UPT ;  /* 0x000000043300788c */ /* 0x000fe8000bf05270 */
[----:B------:R-:W-:Y:S03]  /*8910*/  USEL UR51, UR51, URZ, UP0 ;  /* 0x000000ff33337287 */ /* 0x000fe60008000000 */
[----:B------:R-:W-:Y:S05]  /*8920*/  @P0 LEA R3, R3, UR48, 0x3 ;  /* 0x0000003003030c11 */ /* 0x000fea000f8e18ff */
[----:B------:R-:W-:Y:S05]  /*8930*/  @P0 VIADD R3, R3, 0x70 ;  /* 0x0000007003030836 */ /* 0x000fea0000000000 */
[----:B------:R-:W-:Y:S04]  /*8940*/  @P0 PRMT R2, R2, 0x654, R3 ;  /* 0x0000065402020816 */ /* 0x000fe80000000003 */
[----:B------:R2:W-:Y:S03]  /*8950*/  @P0 SYNCS.ARRIVE.TRANS64.RED.A1T0 RZ, [R2+URZ], RZ ;  /* 0x000000ff02ff09a7 */ /* 0x0005e600081004ff */
.L_x_144:
[----:B------:R-:W-:Y:S01]  /*8960*/  ISETP.NE.AND P2, PT, R73, RZ, PT ;  /* 0x000000ff4900720c */ /* 0x000fe20003f45270 */
[----:B------:R-:W-:Y:S01]  /*8970*/  UIADD3 UR49, UPT, UPT, UR49, 0x4, URZ ;  /* 0x0000000431317890 */ /* 0x000fe2000fffe0ff */
[----:B------:R-:W-:Y:S01]  /*8980*/  ISETP.NE.AND P0, PT, R76, 0x2, PT ;  /* 0x000000024c00780c */ /* 0x000fe20003f05270 */
[----:B------:R-:W-:Y:S01]  /*8990*/  IMAD.IADD R20, R29, 0x1, R58 ;  /* 0x000000011d147824 */ /* 0x000fe200078e023a */
[----:B------:R-:W-:Y:S01]  /*89a0*/  ISETP.NE.AND P1, PT, R0, 0x4, PT ;  /* 0x000000040000780c */ /* 0x000fe20003f25270 */
[----:B------:R-:W-:Y:S01]  /*89b0*/  IMAD.IADD R21, R31, 0x1, R60 ;  /* 0x000000011f157824 */ /* 0x000fe200078e023c */
[----:B--2---:R-:W-:Y:S02]  /*89c0*/  SEL R2, RZ, 0x1, P0 ;  /* 0x00000001ff027807 */ /* 0x004fe40000000000 */
[----:B------:R-:W-:Y:S02]  /*89d0*/  SEL R3, RZ, 0x1, P1 ;  /* 0x00000001ff037807 */ /* 0x000fe40000800000 */
[----:B------:R-:W-:Y:S02]  /*89e0*/  LOP3.LUT R69, R69, R2, RZ, 0x3c, !PT ;  /* 0x0000000245457212 */ /* 0x000fe400078e3cff */
[----:B------:R-:W-:Y:S02]  /*89f0*/  LOP3.LUT R70, R70, R3, RZ, 0x3c, !PT ;  /* 0x0000000346467212 */ /* 0x000fe400078e3cff */
[----:B------:R-:W-:Y:S02]  /*8a00*/  @P2 R2UR UR36, R68 ;  /* 0x00000000442422ca */ /* 0x000fe400000e0000 */
[----:B------:R-:W-:Y:S02]  /*8a10*/  SEL R76, R76, RZ, P0 ;  /* 0x000000ff4c4c7207 */ /* 0x000fe40000000000 */
[----:B------:R-:W-:Y:S01]  /*8a20*/  SEL R30, R0, RZ, P1 ;  /* 0x000000ff001e7207 */ /* 0x000fe20000800000 */
[----:B------:R-:W-:Y:S10]  /*8a30*/  @P2 BRA `(.L_x_145) ;  /* 0xffffffcc00d42947 */ /* 0x000ff4000383ffff */
[----:B------:R-:W-:-:S09]  /*8a40*/  UISETP.NE.AND UP0, UPT, UR50, URZ, UPT ;  /* 0x000000ff3200728c */ /* 0x000fd2000bf05270 */
[----:B------:R-:W-:Y:S05]  /*8a50*/  BRA.U !UP0, `(.L_x_146) ;  /* 0x0000000108487547 */ /* 0x000fea000b800000 */
[----:B------:R-:W2:Y:S02]  /*8a60*/  LDCU.64 UR4, c[0x0][0x890] ;  /* 0x00011200ff0477ac */ /* 0x000ea40008000a00 */
[----:B--2---:R-:W-:-:S04]  /*8a70*/  UISETP.NE.U32.AND UP0, UPT, UR4, URZ, UPT ;  /* 0x000000ff0400728c */ /* 0x004fc8000bf05070 */
[----:B------:R-:W-:-:S09]  /*8a80*/  UISETP.NE.AND.EX UP0, UPT, UR5, URZ, UPT, UP0 ;  /* 0x000000ff0500728c */ /* 0x000fd2000bf05300 */
[----:B------:R-:W-:Y:S05]  /*8a90*/  BRA.U UP0, `(.L_x_147) ;  /* 0x00000001000c7547 */ /* 0x000fea000b800000 */
[----:B------:R-:W-:-:S13]  /*8aa0*/  FSETP.NEU.AND P0, PT, R35, RZ, PT ;  /* 0x000000ff2300720b */ /* 0x000fda0003f0d000 */
[----:B------:R-:W-:Y:S05]  /*8ab0*/  @!P0 EXIT ;  /* 0x000000000000894d */ /* 0x000fea0003800000 */
[----:B------:R-:W-:Y:S05]  /*8ac0*/  BRA `(.L_x_146) ;  /* 0x00000000002c7947 */ /* 0x000fea0003800000 */
.L_x_147:
[----:B------:R-:W-:Y:S01]  /*8ad0*/  ISETP.NE.AND P0, PT, R75, RZ, PT ;  /* 0x000000ff4b00720c */ /* 0x000fe20003f05270 */
[----:B------:R-:W-:-:S12]  /*8ae0*/  BSSY.RECONVERGENT B0, `(.L_x_146) ;  /* 0x0000009000007945 */ /* 0x000fd80003800200 */
[----:B------:R-:W-:Y:S05]  /*8af0*/  @P0 BRA `(.L_x_148) ;  /* 0x0000000000140947 */ /* 0x000fea0003800000 */
[----:B------:R-:W2:Y:S02]  /*8b00*/  LDCU.64 UR4, c[0x0][0x888] ;  /* 0x00011100ff0477ac */ /* 0x000ea40008000a00 */
[----:B--2---:R-:W-:-:S04]  /*8b10*/  ISETP.NE.U32.AND P0, PT, RZ, UR4, PT ;  /* 0x00000004ff007c0c */ /* 0x004fc8000bf05070 */
[----:B------:R-:W-:-:S13]  /*8b20*/  ISETP.NE.AND.EX P0, PT, RZ, UR5, PT, P0 ;  /* 0x00000005ff007c0c */ /* 0x000fda000bf05300 */
[----:B------:R-:W-:Y:S05]  /*8b30*/  @!P0 EXIT ;  /* 0x000000000000894d */ /* 0x000fea0003800000 */
[----:B------:R-:W-:Y:S05]  /*8b40*/  BRA `(.L_x_149) ;  /* 0x0000000000087947 */ /* 0x000fea0003800000 */
.L_x_148:
[----:B------:R-:W-:-:S13]  /*8b50*/  FSETP.NEU.AND P0, PT, R35, RZ, PT ;  /* 0x000000ff2300720b */ /* 0x000fda0003f0d000 */
[----:B------:R-:W-:Y:S05]  /*8b60*/  @!P0 EXIT ;  /* 0x000000000000894d */ /* 0x000fea0003800000 */
.L_x_149:
[----:B------:R-:W-:Y:S05]  /*8b70*/  BSYNC.RECONVERGENT B0 ;  /* 0x0000000000007941 */ /* 0x000fea0003800200 */
.L_x_146:
[----:B------:R-:W-:Y:S01]  /*8b80*/  ULEA UR4, UR51, UR48, 0x3 ;  /* 0x0000003033047291 */ /* 0x000fe2000f8e18ff */
[----:B------:R-:W-:-:S04]  /*8b90*/  DEPBAR.LE SB0, 0x0 ;  /* 0x000080000000791a */ /* 0x000fc80000000000 */
[----:B------:R-:W-:-:S04]  /*8ba0*/  UIADD3 UR4, UPT, UPT, UR4, 0x70, URZ ;  /* 0x0000007004047890 */ /* 0x000fc8000fffe0ff */
[----:B------:R-:W-:-:S09]  /*8bb0*/  UPRMT UR4, UR37, 0x654, UR4 ;  /* 0x0000065425047896 */ /* 0x000fd20008000004 */
[----:B------:R-:W-:Y:S01]  /*8bc0*/  SYNCS.ARRIVE.TRANS64.RED.A1T0 RZ, [UR4], RZ ;  /* 0x000000ffffff79a7 */ /* 0x000fe20008100404 */
[----:B------:R-:W-:Y:S05]  /*8bd0*/  EXIT ;  /* 0x000000000000794d */ /* 0x000fea0003800000 */
.L_x_24:
[----:B--2---:R2:W4:Y:S02]  /*8be0*/  SYNCS.PHASECHK.TRANS64.TRYWAIT P0, [R3+URZ+0x110], R2 ;  /* 0x00011002030075a7 */ /* 0x00452400080011ff */
[----:B----4-:R-:W-:Y:S05]  /*8bf0*/  @!P0 NANOSLEEP.SYNCS 0x989680 ;  /* 0x009896800000895d */ /* 0x010fea0003900000 */
[----:B------:R-:W4:Y:S02]  /*8c00*/  @!P0 SYNCS.PHASECHK.TRANS64 P0, [R3+URZ+0x110], R2 ;  /* 0x00011002030085a7 */ /* 0x000f2400080010ff */
[----:B----4-:R-:W-:Y:S05]  /*8c10*/  @!P0 BRA `(.L_x_24) ;  /* 0xfffffffc00f08947 */ /* 0x010fea000383ffff */
[----:B------:R-:W-:Y:S05]  /*8c20*/  BRA `(.L_x_150) ;  /* 0xffffff8c00007947 */ /* 0x000fea000383ffff */
.L_x_27:
[----:B-1----:R-:W-:-:S07]  /*8c30*/  MOV R2, UR33 ;  /* 0x0000002100027c02 */ /* 0x002fce0008000f00 */
.L_x_151:
[----:B-1----:R1:W2:Y:S02]  /*8c40*/  SYNCS.PHASECHK.TRANS64.TRYWAIT P0, [R2+URZ+0x28], R5 ;  /* 0x00002805020075a7 */ /* 0x0022a400080011ff */
[----:B--2---:R-:W-:Y:S05]  /*8c50*/  @!P0 NANOSLEEP.SYNCS 0x989680 ;  /* 0x009896800000895d */ /* 0x004fea0003900000 */
[----:B------:R-:W2:Y:S02]  /*8c60*/  @!P0 SYNCS.PHASECHK.TRANS64 P0, [R2+URZ+0x28], R5 ;  /* 0x00002805020085a7 */ /* 0x000ea400080010ff */
[----:B--2---:R-:W-:Y:S05]  /*8c70*/  @!P0 BRA `(.L_x_151) ;  /* 0xfffffffc00f08947 */ /* 0x004fea000383ffff */
[----:B------:R-:W-:Y:S05]  /*8c80*/  BRA `(.L_x_26) ;  /* 0xffffff8c00647947 */ /* 0x000fea000383ffff */
.L_x_34:
[----:B-1----:R-:W-:-:S07]  /*8c90*/  MOV R2, UR33 ;  /* 0x0000002100027c02 */ /* 0x002fce0008000f00 */
.L_x_152:
[----:B-1----:R1:W2:Y:S02]  /*8ca0*/  SYNCS.PHASECHK.TRANS64.TRYWAIT P0, [R2+URZ+0x28], R5 ;  /* 0x00002805020075a7 */ /* 0x0022a400080011ff */
[----:B--2---:R-:W-:Y:S05]  /*8cb0*/  @!P0 NANOSLEEP.SYNCS 0x989680 ;  /* 0x009896800000895d */ /* 0x004fea0003900000 */
[----:B------:R-:W2:Y:S02]  /*8cc0*/  @!P0 SYNCS.PHASECHK.TRANS64 P0, [R2+URZ+0x28], R5 ;  /* 0x00002805020085a7 */ /* 0x000ea400080010ff */
[----:B--2---:R-:W-:Y:S05]  /*8cd0*/  @!P0 BRA `(.L_x_152) ;  /* 0xfffffffc00f08947 */ /* 0x004fea000383ffff */
[----:B------:R-:W-:Y:S05]  /*8ce0*/  BRA `(.L_x_33) ;  /* 0xffffff90004c7947 */ /* 0x000fea000383ffff */
.L_x_39:
[----:B-1----:R1:W2:Y:S02]  /*8cf0*/  SYNCS.PHASECHK.TRANS64.TRYWAIT P0, [R2+URZ+0xa0], R3 ;  /* 0x0000a003020075a7 */ /* 0x0022a400080011ff */
[----:B--2---:R-:W-:Y:S05]  /*8d00*/  @!P0 NANOSLEEP.SYNCS 0x989680 ;  /* 0x009896800000895d */ /* 0x004fea0003900000 */
[----:B------:R-:W2:Y:S02]  /*8d10*/  @!P0 SYNCS.PHASECHK.TRANS64 P0, [R2+URZ+0xa0], R3 ;  /* 0x0000a003020085a7 */ /* 0x000ea400080010ff */
[----:B--2---:R-:W-:Y:S05]  /*8d20*/  @!P0 BRA `(.L_x_39) ;  /* 0xfffffffc00f08947 */ /* 0x004fea000383ffff */
[----:B------:R-:W-:Y:S05]  /*8d30*/  BRA `(.L_x_153) ;  /* 0xffffff9400147947 */ /* 0x000fea000383ffff */
.L_x_43:
[----:B---3--:R-:W-:-:S07]  /*8d40*/  MOV R0, UR4 ;  /* 0x0000000400007c02 */ /* 0x008fce0008000f00 */
.L_x_154:
[----:B-1----:R1:W2:Y:S02]  /*8d50*/  SYNCS.PHASECHK.TRANS64.TRYWAIT P0, [R0+URZ], R3 ;  /* 0x00000003000075a7 */ /* 0x0022a400080011ff */
[----:B--2---:R-:W-:Y:S05]  /*8d60*/  @!P0 NANOSLEEP.SYNCS 0x989680 ;  /* 0x009896800000895d */ /* 0x004fea0003900000 */
[----:B------:R-:W2:Y:S02]  /*8d70*/  @!P0 SYNCS.PHASECHK.TRANS64 P0, [R0+URZ], R3 ;  /* 0x00000003000085a7 */ /* 0x000ea400080010ff */
[----:B--2---:R-:W-:Y:S05]  /*8d80*/  @!P0 BRA `(.L_x_154) ;  /* 0xfffffffc00f08947 */ /* 0x004fea000383ffff */
[----:B------:R-:W-:Y:S05]  /*8d90*/  BRA `(.L_x_155) ;  /* 0xffffff9800847947 */ /* 0x000fea000383ffff */
.L_x_44:
[----:B---3--:R-:W-:-:S07]  /*8da0*/  MOV R0, UR4 ;  /* 0x0000000400007c02 */ /* 0x008fce0008000f00 */
.L_x_156:
[----:B-1----:R1:W2:Y:S02]  /*8db0*/  SYNCS.PHASECHK.TRANS64.TRYWAIT P0, [R0+URZ], R3 ;  /* 0x00000003000075a7 */ /* 0x0022a400080011ff */
[----:B--2---:R-:W-:Y:S05]  /*8dc0*/  @!P0 NANOSLEEP.SYNCS 0x989680 ;  /* 0x009896800000895d */ /* 0x004fea0003900000 */
[----:B------:R-:W2:Y:S02]  /*8dd0*/  @!P0 SYNCS.PHASECHK.TRANS64 P0, [R0+URZ], R3 ;  /* 0x00000003000085a7 */ /* 0x000ea400080010ff */
[----:B--2---:R-:W-:Y:S05]  /*8de0*/  @!P0 BRA `(.L_x_156) ;  /* 0xfffffffc00f08947 */ /* 0x004fea000383ffff */
[----:B------:R-:W-:Y:S05]  /*8df0*/  BRA `(.L_x_157) ;  /* 0xffffff9800907947 */ /* 0x000fea000383ffff */
.L_x_45:
[----:B---3--:R-:W-:-:S07]  /*8e00*/  MOV R0, UR4 ;  /* 0x0000000400007c02 */ /* 0x008fce0008000f00 */
.L_x_158:
[----:B-1----:R1:W2:Y:S02]  /*8e10*/  SYNCS.PHASECHK.TRANS64.TRYWAIT P0, [R0+URZ], R3 ;  /* 0x00000003000075a7 */ /* 0x0022a400080011ff */
[----:B--2---:R-:W-:Y:S05]  /*8e20*/  @!P0 NANOSLEEP.SYNCS 0x989680 ;  /* 0x009896800000895d */ /* 0x004fea0003900000 */
[----:B------:R-:W2:Y:S02]  /*8e30*/  @!P0 SYNCS.PHASECHK.TRANS64 P0, [R0+URZ], R3 ;  /* 0x00000003000085a7 */ /* 0x000ea400080010ff */
[----:B--2---:R-:W-:Y:S05]  /*8e40*/  @!P0 BRA `(.L_x_158) ;  /* 0xfffffffc00f08947 */ /* 0x004fea000383ffff */
[----:B------:R-:W-:Y:S05]  /*8e50*/  BRA `(.L_x_159) ;  /* 0xffffff98009c7947 */ /* 0x000fea000383ffff */
.L_x_46:
[----:B---3--:R-:W-:-:S07]  /*8e60*/  MOV R0, UR4 ;  /* 0x0000000400007c02 */ /* 0x008fce0008000f00 */
.L_x_160:
[----:B-1----:R1:W2:Y:S02]  /*8e70*/  SYNCS.PHASECHK.TRANS64.TRYWAIT P0, [R0+URZ], R3 ;  /* 0x00000003000075a7 */ /* 0x0022a400080011ff */
[----:B--2---:R-:W-:Y:S05]  /*8e80*/  @!P0 NANOSLEEP.SYNCS 0x989680 ;  /* 0x009896800000895d */ /* 0x004fea0003900000 */
[----:B------:R-:W2:Y:S02]  /*8e90*/  @!P0 SYNCS.PHASECHK.TRANS64 P0, [R0+URZ], R3 ;  /* 0x00000003000085a7 */ /* 0x000ea400080010ff */
[----:B--2---:R-:W-:Y:S05]  /*8ea0*/  @!P0 BRA `(.L_x_160) ;  /* 0xfffffffc00f08947 */ /* 0x004fea000383ffff */
[----:B------:R-:W-:Y:S05]  /*8eb0*/  BRA `(.L_x_161) ;  /* 0xffffff9800a87947 */ /* 0x000fea000383ffff */
.L_x_49:
[----:B-1----:R1:W2:Y:S02]  /*8ec0*/  SYNCS.PHASECHK.TRANS64.TRYWAIT P0, [R0+URZ+0x100], R5 ;  /* 0x00010005000075a7 */ /* 0x0022a400080011ff */
[----:B--2---:R-:W-:Y:S05]  /*8ed0*/  @!P0 NANOSLEEP.SYNCS 0x989680 ;  /* 0x009896800000895d */ /* 0x004fea0003900000 */
[----:B------:R-:W2:Y:S02]  /*8ee0*/  @!P0 SYNCS.PHASECHK.TRANS64 P0, [R0+URZ+0x100], R5 ;  /* 0x00010005000085a7 */ /* 0x000ea400080010ff */
[----:B--2---:R-:W-:Y:S05]  /*8ef0*/  @!P0 BRA `(.L_x_49) ;  /* 0xfffffffc00f08947 */ /* 0x004fea000383ffff */
[----:B------:R-:W-:Y:S05]  /*8f00*/  BRA `(.L_x_162) ;  /* 0xffffff9c00087947 */ /* 0x000fea000383ffff */
.L_x_50:
[----:B------:R-:W-:-:S07]  /*8f10*/  MOV R0, UR5 ;  /* 0x0000000500007c02 */ /* 0x000fce0008000f00 */
.L_x_163:
[----:B-1----:R1:W2:Y:S02]  /*8f20*/  SYNCS.PHASECHK.TRANS64.TRYWAIT P0, [R0+URZ+0xb0], R7 ;  /* 0x0000b007000075a7 */ /* 0x0022a400080011ff */
[----:B--2---:R-:W-:Y:S05]  /*8f30*/  @!P0 NANOSLEEP.SYNCS 0x989680 ;  /* 0x009896800000895d */ /* 0x004fea0003900000 */
[----:B------:R-:W2:Y:S02]  /*8f40*/  @!P0 SYNCS.PHASECHK.TRANS64 P0, [R0+URZ+0xb0], R7 ;  /* 0x0000b007000085a7 */ /* 0x000ea400080010ff */
[----:B--2---:R-:W-:Y:S05]  /*8f50*/  @!P0 BRA `(.L_x_163) ;  /* 0xfffffffc00f08947 */ /* 0x004fea000383ffff */
[----:B------:R-:W-:Y:S05]  /*8f60*/  BRA `(.L_x_164) ;  /* 0xffffff9c00187947 */ /* 0x000fea000383ffff */
.L_x_51:
[----:B-1----:R1:W2:Y:S02]  /*8f70*/  SYNCS.PHASECHK.TRANS64.TRYWAIT P1, [R0+URZ+0xa0], R5 ;  /* 0x0000a005000075a7 */ /* 0x0022a400080211ff */
[----:B--2---:R-:W-:Y:S05]  /*8f80*/  @!P1 NANOSLEEP.SYNCS 0x989680 ;  /* 0x009896800000995d */ /* 0x004fea0003900000 */
[----:B------:R-:W2:Y:S02]  /*8f90*/  @!P1 SYNCS.PHASECHK.TRANS64 P1, [R0+URZ+0xa0], R5 ;  /* 0x0000a005000095a7 */ /* 0x000ea400080210ff */
[----:B--2---:R-:W-:Y:S05]  /*8fa0*/  @!P1 BRA `(.L_x_51) ;  /* 0xfffffffc00f09947 */ /* 0x004fea000383ffff */
[----:B------:R-:W-:Y:S05]  /*8fb0*/  BRA `(.L_x_165) ;  /* 0xffffff9c00487947 */ /* 0x000fea000383ffff */
.L_x_54:
[----:B------:R-:W-:-:S07]  /*8fc0*/  MOV R0, UR5 ;  /* 0x0000000500007c02 */ /* 0x000fce0008000f00 */
.L_x_166:
[----:B-1----:R1:W2:Y:S02]  /*8fd0*/  SYNCS.PHASECHK.TRANS64.TRYWAIT P0, [R0+URZ+0xb0], R3 ;  /* 0x0000b003000075a7 */ /* 0x0022a400080011ff */
[----:B--2---:R-:W-:Y:S05]  /*8fe0*/  @!P0 NANOSLEEP.SYNCS 0x989680 ;  /* 0x009896800000895d */ /* 0x004fea0003900000 */
[----:B------:R-:W2:Y:S02]  /*8ff0*/  @!P0 SYNCS.PHASECHK.TRANS64 P0, [R0+URZ+0xb0], R3 ;  /* 0x0000b003000085a7 */ /* 0x000ea400080010ff */
[----:B--2---:R-:W-:Y:S05]  /*9000*/  @!P0 BRA `(.L_x_166) ;  /* 0xfffffffc00f08947 */ /* 0x004fea000383ffff */
[----:B------:R-:W-:Y:S05]  /*9010*/  BRA `(.L_x_53) ;  /* 0xffffff9c009c7947 */ /* 0x000fea000383ffff */
.L_x_63:
[----:B-1----:R-:W-:-:S04]  /*9020*/  MOV R4, UR6 ;  /* 0x0000000600047c02 */ /* 0x002fc80008000f00 */
[----:B------:R1:W2:Y:S03]  /*9030*/  SYNCS.PHASECHK.TRANS64.TRYWAIT P0, [R4+URZ+0x8], R5 ;  /* 0x00000805040075a7 */ /* 0x0002a600080011ff */
[----:B--2---:R-:W-:Y:S05]  /*9040*/  @!P0 NANOSLEEP.SYNCS 0x989680 ;  /* 0x009896800000895d */ /* 0x004fea0003900000 */
[----:B------:R-:W2:Y:S02]  /*9050*/  @!P0 SYNCS.PHASECHK.TRANS64 P0, [R4+URZ+0x8], R5 ;  /* 0x00000805040085a7 */ /* 0x000ea400080010ff */
[----:B--2---:R-:W-:Y:S05]  /*9060*/  @!P0 BRA `(.L_x_63) ;  /* 0xfffffffc00ec8947 */ /* 0x004fea000383ffff */
[----:B------:R-:W-:Y:S05]  /*9070*/  BRA `(.L_x_62) ;  /* 0xffffffa000507947 */ /* 0x000fea000383ffff */
.L_x_65:
[----:B------:R-:W-:Y:S01]  /*9080*/  BSSY B0, `(.L_x_167) ;  /* 0x0000006000007945 */ /* 0x000fe20003800000 */
[----:B------:R-:W-:-:S07]  /*9090*/  MOV R15, 0xffffffff ;  /* 0xffffffff000f7802 */ /* 0x000fce0000000f00 */
[----:B-1---5:R-:W-:Y:S05]  /*90a0*/  WARPSYNC.COLLECTIVE R15, `(.L_x_168) ;  /* 0x000000000f0c7348 */ /* 0x022fea0003c00000 */
[----:B------:R-:W-:Y:S02]  /*90b0*/  ELECT P6, UR79, PT ;  /* 0x00000000004f782f */ /* 0x000fe400038c0000 */
[----:B------:R-:W-:Y:S01]  /*90c0*/  MOV R14, UR79 ;  /* 0x0000004f000e7c02 */ /* 0x000fe20008000f00 */
[----:B-1---5:R-:W-:Y:S10]  /*90d0*/  ENDCOLLECTIVE ;  /* 0x000000000000791b */ /* 0x022ff40003800000 */
.L_x_168:
[----:B------:R-:W-:Y:S05]  /*90e0*/  BSYNC B0 ;  /* 0x0000000000007941 */ /* 0x000fea0003800000 */
.L_x_167:
[----:B------:R-:W-:Y:S05]  /*90f0*/  BRA `(.L_x_169) ;  /* 0xffffffa000807947 */ /* 0x000fea000383ffff */
.L_x_67:
[----:B-1----:R-:W-:-:S04]  /*9100*/  MOV R2, UR6 ;  /* 0x0000000600027c02 */ /* 0x002fc80008000f00 */
[----:B------:R1:W2:Y:S03]  /*9110*/  SYNCS.PHASECHK.TRANS64.TRYWAIT P0, [R2+URZ+0x8], R3 ;  /* 0x00000803020075a7 */ /* 0x0002a600080011ff */
[----:B--2---:R-:W-:Y:S05]  /*9120*/  @!P0 NANOSLEEP.SYNCS 0x989680 ;  /* 0x009896800000895d */ /* 0x004fea0003900000 */
[----:B------:R-:W2:Y:S02]  /*9130*/  @!P0 SYNCS.PHASECHK.TRANS64 P0, [R2+URZ+0x8], R3 ;  /* 0x00000803020085a7 */ /* 0x000ea400080010ff */
[----:B--2---:R-:W-:Y:S05]  /*9140*/  @!P0 BRA `(.L_x_67) ;  /* 0xfffffffc00ec8947 */ /* 0x004fea000383ffff */
[----:B------:R-:W-:Y:S05]  /*9150*/  BRA `(.L_x_66) ;  /* 0xffffffa000847947 */ /* 0x000fea000383ffff */
.L_x_68:
[----:B-1----:R1:W2:Y:S02]  /*9160*/  SYNCS.PHASECHK.TRANS64.TRYWAIT P0, [R0+URZ+0xa0], R5 ;  /* 0x0000a005000075a7 */ /* 0x0022a400080011ff */
[----:B--2---:R-:W-:Y:S05]  /*9170*/  @!P0 NANOSLEEP.SYNCS 0x989680 ;  /* 0x009896800000895d */ /* 0x004fea0003900000 */
[----:B------:R-:W2:Y:S02]  /*9180*/  @!P0 SYNCS.PHASECHK.TRANS64 P0, [R0+URZ+0xa0], R5 ;  /* 0x0000a005000085a7 */ /* 0x000ea400080010ff */
[----:B--2---:R-:W-:Y:S05]  /*9190*/  @!P0 BRA `(.L_x_68) ;  /* 0xfffffffc00f08947 */ /* 0x004fea000383ffff */
[----:B------:R-:W-:Y:S05]  /*91a0*/  BRA `(.L_x_170) ;  /* 0xffffffa400907947 */ /* 0x000fea000383ffff */
.L_x_70:
[----:B------:R-:W-:-:S07]  /*91b0*/  MOV R0, UR8 ;  /* 0x0000000800007c02 */ /* 0x000fce0008000f00 */
.L_x_171:
[----:B-1----:R1:W2:Y:S02]  /*91c0*/  SYNCS.PHASECHK.TRANS64.TRYWAIT P0, [R0+URZ+0xe0], R5 ;  /* 0x0000e005000075a7 */ /* 0x0022a400080011ff */
[----:B--2---:R-:W-:Y:S05]  /*91d0*/  @!P0 NANOSLEEP.SYNCS 0x989680 ;  /* 0x009896800000895d */ /* 0x004fea0003900000 */
[----:B------:R-:W2:Y:S02]  /*91e0*/  @!P0 SYNCS.PHASECHK.TRANS64 P0, [R0+URZ+0xe0], R5 ;  /* 0x0000e005000085a7 */ /* 0x000ea400080010ff */
[----:B--2---:R-:W-:Y:S05]  /*91f0*/  @!P0 BRA `(.L_x_171) ;  /* 0xfffffffc00f08947 */ /* 0x004fea000383ffff */
[----:B------:R-:W-:Y:S05]  /*9200*/  BRA `(.L_x_172) ;  /* 0xffffffa400dc7947 */ /* 0x000fea000383ffff */
.L_x_73:
[----:B------:R-:W-:Y:S07]  /*9210*/  MOV R0, UR14 ;  /* 0x0000000e00007c02 */ /* 0x000fee0008000f00 */
.L_x_173:
[----:B-1----:R1:W2:Y:S02]  /*9220*/  SYNCS.PHASECHK.TRANS64.TRYWAIT P0, [R0+URZ], R5 ;  /* 0x00000005000075a7 */ /* 0x0022a400080011ff */
[----:B--2---:R-:W-:Y:S05]  /*9230*/  @!P0 NANOSLEEP.SYNCS 0x989680 ;  /* 0x009896800000895d */ /* 0x004fea0003900000 */
[----:B------:R-:W2:Y:S02]  /*9240*/  @!P0 SYNCS.PHASECHK.TRANS64 P0, [R0+URZ], R5 ;  /* 0x00000005000085a7 */ /* 0x000ea400080010ff */
[----:B--2---:R-:W-:Y:S05]  /*9250*/  @!P0 BRA `(.L_x_173) ;  /* 0xfffffffc00f08947 */ /* 0x004fea000383ffff */
[----:B------:R-:W-:Y:S05]  /*9260*/  BRA `(.L_x_72) ;  /* 0xffffffa400f07947 */ /* 0x000fea000383ffff */
.L_x_77:
[----:B-1----:R-:W-:-:S07]  /*9270*/  MOV R0, UR8 ;  /* 0x0000000800007c02 */ /* 0x002fce0008000f00 */
.L_x_174:
[----:B-1----:R1:W2:Y:S02]  /*9280*/  SYNCS.PHASECHK.TRANS64.TRYWAIT P0, [R0+URZ], R3 ;  /* 0x00000003000075a7 */ /* 0x0022a400080011ff */
[----:B--2---:R-:W-:Y:S05]  /*9290*/  @!P0 NANOSLEEP.SYNCS 0x989680 ;  /* 0x009896800000895d */ /* 0x004fea0003900000 */
[----:B------:R-:W2:Y:S02]  /*92a0*/  @!P0 SYNCS.PHASECHK.TRANS64 P0, [R0+URZ], R3 ;  /* 0x00000003000085a7 */ /* 0x000ea400080010ff */
[----:B--2---:R-:W-:Y:S05]  /*92b0*/  @!P0 BRA `(.L_x_174) ;  /* 0xfffffffc00f08947 */ /* 0x004fea000383ffff */
[----:B------:R-:W-:Y:S05]  /*92c0*/  BRA `(.L_x_175) ;  /* 0xffffffac00347947 */ /* 0x000fea000383ffff */
.L_x_78:
[----:B------:R-:W-:-:S07]  /*92d0*/  MOV R0, UR8 ;  /* 0x0000000800007c02 */ /* 0x000fce0008000f00 */
.L_x_176:
[----:B-1----:R1:W2:Y:S02]  /*92e0*/  SYNCS.PHASECHK.TRANS64.TRYWAIT P0, [R0+URZ], R3 ;  /* 0x00000003000075a7 */ /* 0x0022a400080011ff */
[----:B--2---:R-:W-:Y:S05]  /*92f0*/  @!P0 NANOSLEEP.SYNCS 0x989680 ;  /* 0x009896800000895d */ /* 0x004fea0003900000 */
[----:B------:R-:W2:Y:S02]  /*9300*/  @!P0 SYNCS.PHASECHK.TRANS64 P0, [R0+URZ], R3 ;  /* 0x00000003000085a7 */ /* 0x000ea400080010ff */
[----:B--2---:R-:W-:Y:S05]  /*9310*/  @!P0 BRA `(.L_x_176) ;  /* 0xfffffffc00f08947 */ /* 0x004fea000383ffff */
[----:B------:R-:W-:Y:S05]  /*9320*/  BRA `(.L_x_177) ;  /* 0xffffffac00407947 */ /* 0x000fea000383ffff */
.L_x_79:
[----:B------:R-:W-:-:S07]  /*9330*/  MOV R0, UR8 ;  /* 0x0000000800007c02 */ /* 0x000fce0008000f00 */
.L_x_178:
[----:B-1----:R1:W2:Y:S02]  /*9340*/  SYNCS.PHASECHK.TRANS64.TRYWAIT P0, [R0+URZ], R3 ;  /* 0x00000003000075a7 */ /* 0x0022a400080011ff */
[----:B--2---:R-:W-:Y:S05]  /*9350*/  @!P0 NANOSLEEP.SYNCS 0x989680 ;  /* 0x009896800000895d */ /* 0x004fea0003900000 */
[----:B------:R-:W2:Y:S02]  /*9360*/  @!P0 SYNCS.PHASECHK.TRANS64 P0, [R0+URZ], R3 ;  /* 0x00000003000085a7 */ /* 0x000ea400080010ff */
[----:B--2---:R-:W-:Y:S05]  /*9370*/  @!P0 BRA `(.L_x_178) ;  /* 0xfffffffc00f08947 */ /* 0x004fea000383ffff */
[----:B------:R-:W-:Y:S05]  /*9380*/  BRA `(.L_x_179) ;  /* 0xffffffac004c7947 */ /* 0x000fea000383ffff */
.L_x_82:
[----:B------:R-:W-:-:S07]  /*9390*/  MOV R0, UR7 ;  /* 0x0000000700007c02 */ /* 0x000fce0008000f00 */
.L_x_180:
[----:B-1----:R1:W2:Y:S02]  /*93a0*/  SYNCS.PHASECHK.TRANS64.TRYWAIT P1, [R0+URZ+0x120], R3 ;  /* 0x00012003000075a7 */ /* 0x0022a400080211ff */
[----:B--2---:R-:W-:Y:S05]  /*93b0*/  @!P1 NANOSLEEP.SYNCS 0x989680 ;  /* 0x009896800000995d */ /* 0x004fea0003900000 */
[----:B------:R-:W2:Y:S02]  /*93c0*/  @!P1 SYNCS.PHASECHK.TRANS64 P1, [R0+URZ+0x120], R3 ;  /* 0x00012003000095a7 */ /* 0x000ea400080210ff */
[----:B--2---:R-:W-:Y:S05]  /*93d0*/  @!P1 BRA `(.L_x_180) ;  /* 0xfffffffc00f09947 */ /* 0x004fea000383ffff */
[----:B------:R-:W-:Y:S05]  /*93e0*/  BRA `(.L_x_181) ;  /* 0xffffffac00987947 */ /* 0x000fea000383ffff */
.L_x_87:
[----:B--2---:R2:W4:Y:S02]  /*93f0*/  SYNCS.PHASECHK.TRANS64.TRYWAIT P0, [R0+URZ+0xa0], R3 ;  /* 0x0000a003000075a7 */ /* 0x00452400080011ff */
[----:B----4-:R-:W-:Y:S05]  /*9400*/  @!P0 NANOSLEEP.SYNCS 0x989680 ;  /* 0x009896800000895d */ /* 0x010fea0003900000 */
[----:B------:R-:W4:Y:S02]  /*9410*/  @!P0 SYNCS.PHASECHK.TRANS64 P0, [R0+URZ+0xa0], R3 ;  /* 0x0000a003000085a7 */ /* 0x000f2400080010ff */
[----:B----4-:R-:W-:Y:S05]  /*9420*/  @!P0 BRA `(.L_x_87) ;  /* 0xfffffffc00f08947 */ /* 0x010fea000383ffff */
[----:B------:R-:W-:Y:S05]  /*9430*/  BRA `(.L_x_182) ;  /* 0xffffffb000ac7947 */ /* 0x000fea000383ffff */
.L_x_90:
[----:B------:R-:W-:Y:S07]  /*9440*/  MOV R0, UR7 ;  /* 0x0000000700007c02 */ /* 0x000fee0008000f00 */
.L_x_183:
[----:B--2---:R2:W4:Y:S02]  /*9450*/  SYNCS.PHASECHK.TRANS64.TRYWAIT P0, [R0+URZ+0x98], R3 ;  /* 0x00009803000075a7 */ /* 0x00452400080011ff */
[----:B----4-:R-:W-:Y:S05]  /*9460*/  @!P0 NANOSLEEP.SYNCS 0x989680 ;  /* 0x009896800000895d */ /* 0x010fea0003900000 */
[----:B------:R-:W4:Y:S02]  /*9470*/  @!P0 SYNCS.PHASECHK.TRANS64 P0, [R0+URZ+0x98], R3 ;  /* 0x00009803000085a7 */ /* 0x000f2400080010ff */
[----:B----4-:R-:W-:Y:S05]  /*9480*/  @!P0 BRA `(.L_x_183) ;  /* 0xfffffffc00f08947 */ /* 0x010fea000383ffff */
[----:B------:R-:W-:Y:S05]  /*9490*/  BRA `(.L_x_89) ;  /* 0xffffffb4008c7947 */ /* 0x000fea000383ffff */
.L_x_93:
[----:B------:R-:W-:Y:S07]  /*94a0*/  MOV R3, UR7 ;  /* 0x0000000700037c02 */ /* 0x000fee0008000f00 */
.L_x_184:
[----:B-1----:R1:W2:Y:S02]  /*94b0*/  SYNCS.PHASECHK.TRANS64.TRYWAIT P0, [R3+URZ+0x70], R12 ;  /* 0x0000700c030075a7 */ /* 0x0022a400080011ff */
[----:B--2---:R-:W-:Y:S05]  /*94c0*/  @!P0 NANOSLEEP.SYNCS 0x989680 ;  /* 0x009896800000895d */ /* 0x004fea0003900000 */
[----:B------:R-:W2:Y:S02]  /*94d0*/  @!P0 SYNCS.PHASECHK.TRANS64 P0, [R3+URZ+0x70], R12 ;  /* 0x0000700c030085a7 */ /* 0x000ea400080010ff */
[----:B--2---:R-:W-:Y:S05]  /*94e0*/  @!P0 BRA `(.L_x_184) ;  /* 0xfffffffc00f08947 */ /* 0x004fea000383ffff */
[----:B------:R-:W-:Y:S05]  /*94f0*/  BRA `(.L_x_185) ;  /* 0xffffffb800047947 */ /* 0x000fea000383ffff */
.L_x_94:
[----:B-1----:R-:W-:Y:S07]  /*9500*/  MOV R3, UR7 ;  /* 0x0000000700037c02 */ /* 0x002fee0008000f00 */
.L_x_186:
[----:B-1----:R1:W2:Y:S02]  /*9510*/  SYNCS.PHASECHK.TRANS64.TRYWAIT P0, [R3+URZ+0x78], R12 ;  /* 0x0000780c030075a7 */ /* 0x0022a400080011ff */
[----:B--2---:R-:W-:Y:S05]  /*9520*/  @!P0 NANOSLEEP.SYNCS 0x989680 ;  /* 0x009896800000895d */ /* 0x004fea0003900000 */
[----:B------:R-:W2:Y:S02]  /*9530*/  @!P0 SYNCS.PHASECHK.TRANS64 P0, [R3+URZ+0x78], R12 ;  /* 0x0000780c030085a7 */ /* 0x000ea400080010ff */
[----:B--2---:R-:W-:Y:S05]  /*9540*/  @!P0 BRA `(.L_x_186) ;  /* 0xfffffffc00f08947 */ /* 0x004fea000383ffff */
[----:B------:R-:W-:Y:S05]  /*9550*/  BRA `(.L_x_187) ;  /* 0xffffffb800607947 */ /* 0x000fea000383ffff */
.L_x_95:
[----:B-1----:R-:W-:Y:S07]  /*9560*/  MOV R3, UR7 ;  /* 0x0000000700037c02 */ /* 0x002fee0008000f00 */
.L_x_188:
[----:B-1----:R1:W2:Y:S02]  /*9570*/  SYNCS.PHASECHK.TRANS64.TRYWAIT P0, [R3+URZ+0x80], R12 ;  /* 0x0000800c030075a7 */ /* 0x0022a400080011ff */
[----:B--2---:R-:W-:Y:S05]  /*9580*/  @!P0 NANOSLEEP.SYNCS 0x989680 ;  /* 0x009896800000895d */ /* 0x004fea0003900000 */
[----:B------:R-:W2:Y:S02]  /*9590*/  @!P0 SYNCS.PHASECHK.TRANS64 P0, [R3+URZ+0x80], R12 ;  /* 0x0000800c030085a7 */ /* 0x000ea400080010ff */
[----:B--2---:R-:W-:Y:S05]  /*95a0*/  @!P0 BRA `(.L_x_188) ;  /* 0xfffffffc00f08947 */ /* 0x004fea000383ffff */
[----:B------:R-:W-:Y:S05]  /*95b0*/  BRA `(.L_x_189) ;  /* 0xffffffb800bc7947 */ /* 0x000fea000383ffff */
.L_x_96:
[----:B------:R-:W-:Y:S07]  /*95c0*/  MOV R3, UR7 ;  /* 0x0000000700037c02 */ /* 0x000fee0008000f00 */
.L_x_190:
[----:B-1----:R1:W2:Y:S02]  /*95d0*/  SYNCS.PHASECHK.TRANS64.TRYWAIT P0, [R3+URZ+0x88], R12 ;  /* 0x0000880c030075a7 */ /* 0x0022a400080011ff */
[----:B--2---:R-:W-:Y:S05]  /*95e0*/  @!P0 NANOSLEEP.SYNCS 0x989680 ;  /* 0x009896800000895d */ /* 0x004fea0003900000 */
[----:B------:R-:W2:Y:S02]  /*95f0*/  @!P0 SYNCS.PHASECHK.TRANS64 P0, [R3+URZ+0x88], R12 ;  /* 0x0000880c030085a7 */ /* 0x000ea400080010ff */
[----:B--2---:R-:W-:Y:S05]  /*9600*/  @!P0 BRA `(.L_x_190) ;  /* 0xfffffffc00f08947 */ /* 0x004fea000383ffff */
[----:B------:R-:W-:Y:S05]  /*9610*/  BRA `(.L_x_191) ;  /* 0xffffffbc005c7947 */ /* 0x000fea000383ffff */
.L_x_98:
[----:B------:R-:W-:-:S07]  /*9620*/  MOV R0, UR7 ;  /* 0x0000000700007c02 */ /* 0x000fce0008000f00 */
.L_x_192:
[----:B-1----:R1:W4:Y:S02]  /*9630*/  SYNCS.PHASECHK.TRANS64.TRYWAIT P0, [R0+URZ+0x70], R3 ;  /* 0x00007003000075a7 */ /* 0x00232400080011ff */
[----:B----4-:R-:W-:Y:S05]  /*9640*/  @!P0 NANOSLEEP.SYNCS 0x989680 ;  /* 0x009896800000895d */ /* 0x010fea0003900000 */
[----:B------:R-:W4:Y:S02]  /*9650*/  @!P0 SYNCS.PHASECHK.TRANS64 P0, [R0+URZ+0x70], R3 ;  /* 0x00007003000085a7 */ /* 0x000f2400080010ff */
[----:B----4-:R-:W-:Y:S05]  /*9660*/  @!P0 BRA `(.L_x_192) ;  /* 0xfffffffc00f08947 */ /* 0x010fea000383ffff */
[----:B------:R-:W-:Y:S05]  /*9670*/  BRA `(.L_x_193) ;  /* 0xffffffbc00e47947 */ /* 0x000fea000383ffff */
.L_x_99:
[----:B-1----:R-:W-:-:S07]  /*9680*/  MOV R0, UR7 ;  /* 0x0000000700007c02 */ /* 0x002fce0008000f00 */
.L_x_194:
[----:B-1----:R1:W4:Y:S02]  /*9690*/  SYNCS.PHASECHK.TRANS64.TRYWAIT P0, [R0+URZ+0x78], R3 ;  /* 0x00007803000075a7 */ /* 0x00232400080011ff */
[----:B----4-:R-:W-:Y:S05]  /*96a0*/  @!P0 NANOSLEEP.SYNCS 0x989680 ;  /* 0x009896800000895d */ /* 0x010fea0003900000 */
[----:B------:R-:W4:Y:S02]  /*96b0*/  @!P0 SYNCS.PHASECHK.TRANS64 P0, [R0+URZ+0x78], R3 ;  /* 0x00007803000085a7 */ /* 0x000f2400080010ff */
[----:B----4-:R-:W-:Y:S05]  /*96c0*/  @!P0 BRA `(.L_x_194) ;  /* 0xfffffffc00f08947 */ /* 0x010fea000383ffff */
[----:B------:R-:W-:Y:S05]  /*96d0*/  BRA `(.L_x_195) ;  /* 0xffffffbc00d47947 */ /* 0x000fea000383ffff */
.L_x_100:
[----:B-1----:R-:W-:-:S07]  /*96e0*/  MOV R0, UR7 ;  /* 0x0000000700007c02 */ /* 0x002fce0008000f00 */
.L_x_196:
[----:B-1----:R1:W4:Y:S02]  /*96f0*/  SYNCS.PHASECHK.TRANS64.TRYWAIT P0, [R0+URZ+0x80], R3 ;  /* 0x00008003000075a7 */ /* 0x00232400080011ff */
[----:B----4-:R-:W-:Y:S05]  /*9700*/  @!P0 NANOSLEEP.SYNCS 0x989680 ;  /* 0x009896800000895d */ /* 0x010fea0003900000 */
[----:B------:R-:W4:Y:S02]  /*9710*/  @!P0 SYNCS.PHASECHK.TRANS64 P0, [R0+URZ+0x80], R3 ;  /* 0x00008003000085a7 */ /* 0x000f2400080010ff */
[----:B----4-:R-:W-:Y:S05]  /*9720*/  @!P0 BRA `(.L_x_196) ;  /* 0xfffffffc00f08947 */ /* 0x010fea000383ffff */
[----:B------:R-:W-:Y:S05]  /*9730*/  BRA `(.L_x_197) ;  /* 0xffffffbc00c47947 */ /* 0x000fea000383ffff */
.L_x_102:
[----:B--2---:R2:W3:Y:S02]  /*9740*/  SYNCS.PHASECHK.TRANS64.TRYWAIT P0, [R0+URZ+0xa0], R3 ;  /* 0x0000a003000075a7 */ /* 0x0044e400080011ff */
[----:B---3--:R-:W-:Y:S05]  /*9750*/  @!P0 NANOSLEEP.SYNCS 0x989680 ;  /* 0x009896800000895d */ /* 0x008fea0003900000 */
[----:B------:R-:W3:Y:S02]  /*9760*/  @!P0 SYNCS.PHASECHK.TRANS64 P0, [R0+URZ+0xa0], R3 ;  /* 0x0000a003000085a7 */ /* 0x000ee400080010ff */
[----:B---3--:R-:W-:Y:S05]  /*9770*/  @!P0 BRA `(.L_x_102) ;  /* 0xfffffffc00f08947 */ /* 0x008fea000383ffff */
[----:B------:R-:W-:Y:S05]  /*9780*/  BRA `(.L_x_198) ;  /* 0xffffffc000947947 */ /* 0x000fea000383ffff */
.L_x_113:
[----:B-1----:R-:W-:Y:S04]  /*9790*/  MOV R0, UR48 ;  /* 0x0000003000007c02 */ /* 0x002fe80008000f00 */
[----:B------:R1:W3:Y:S03]  /*97a0*/  SYNCS.PHASECHK.TRANS64.TRYWAIT P1, [R0+URZ+0x50], R5 ;  /* 0x00005005000075a7 */ /* 0x0002e600080211ff */
[----:B---3--:R-:W-:Y:S05]  /*97b0*/  @!P1 NANOSLEEP.SYNCS 0x989680 ;  /* 0x009896800000995d */ /* 0x008fea0003900000 */
[----:B------:R-:W3:Y:S02]  /*97c0*/  @!P1 SYNCS.PHASECHK.TRANS64 P1, [R0+URZ+0x50], R5 ;  /* 0x00005005000095a7 */ /* 0x000ee400080210ff */
[----:B---3--:R-:W-:Y:S05]  /*97d0*/  @!P1 BRA `(.L_x_113) ;  /* 0xfffffffc00ec9947 */ /* 0x008fea000383ffff */
[----:B------:R-:W-:Y:S05]  /*97e0*/  BRA `(.L_x_112) ;  /* 0xffffffcc009c7947 */ /* 0x000fea000383ffff */
.L_x_115:
[----:B-1----:R1:W4:Y:S02]  /*97f0*/  SYNCS.PHASECHK.TRANS64.TRYWAIT P0, [R74+URZ+0xc0], R3 ;  /* 0x0000c0034a0075a7 */ /* 0x00232400080011ff */
[----:B----4-:R-:W-:Y:S05]  /*9800*/  @!P0 NANOSLEEP.SYNCS 0x989680 ;  /* 0x009896800000895d */ /* 0x010fea0003900000 */
[----:B------:R-:W4:Y:S02]  /*9810*/  @!P0 SYNCS.PHASECHK.TRANS64 P0, [R74+URZ+0xc0], R3 ;  /* 0x0000c0034a0085a7 */ /* 0x000f2400080010ff */
[----:B----4-:R-:W-:Y:S05]  /*9820*/  @!P0 BRA `(.L_x_115) ;  /* 0xfffffffc00f08947 */ /* 0x010fea000383ffff */
[----:B------:R-:W-:Y:S05]  /*9830*/  BRA `(.L_x_114) ;  /* 0xffffffcc00bc7947 */ /* 0x000fea000383ffff */
.L_x_124:
[----:B--2---:R2:W3:Y:S02]  /*9840*/  SYNCS.PHASECHK.TRANS64.TRYWAIT P0, [R3+URZ+0x50], R0 ;  /* 0x00005000030075a7 */ /* 0x0044e400080011ff */
[----:B---3--:R-:W-:Y:S05]  /*9850*/  @!P0 NANOSLEEP.SYNCS 0x989680 ;  /* 0x009896800000895d */ /* 0x008fea0003900000 */
[----:B------:R-:W3:Y:S02]  /*9860*/  @!P0 SYNCS.PHASECHK.TRANS64 P0, [R3+URZ+0x50], R0 ;  /* 0x00005000030085a7 */ /* 0x000ee400080010ff */
[----:B---3--:R-:W-:Y:S05]  /*9870*/  @!P0 BRA `(.L_x_124) ;  /* 0xfffffffc00f08947 */ /* 0x008fea000383ffff */
[----:B------:R-:W-:Y:S05]  /*9880*/  BRA `(.L_x_123) ;  /* 0xffffffd400c87947 */ /* 0x000fea000383ffff */
.L_x_132:
[----:B--2---:R2:W3:Y:S02]  /*9890*/  SYNCS.PHASECHK.TRANS64.TRYWAIT P0, [R83+URZ+0x50], R4 ;  /* 0x00005004530075a7 */ /* 0x0044e400080011ff */
[----:B---3--:R-:W-:Y:S05]  /*98a0*/  @!P0 NANOSLEEP.SYNCS 0x989680 ;  /* 0x009896800000895d */ /* 0x008fea0003900000 */
[----:B------:R-:W3:Y:S02]  /*98b0*/  @!P0 SYNCS.PHASECHK.TRANS64 P0, [R83+URZ+0x50], R4 ;  /* 0x00005004530085a7 */ /* 0x000ee400080010ff */
[----:B---3--:R-:W-:Y:S05]  /*98c0*/  @!P0 BRA `(.L_x_132) ;  /* 0xfffffffc00f08947 */ /* 0x008fea000383ffff */
[----:B------:R-:W-:Y:S05]  /*98d0*/  BRA `(.L_x_131) ;  /* 0xffffffdc00e47947 */ /* 0x000fea000383ffff */
.L_x_140:
[----:B--2---:R2:W3:Y:S02]  /*98e0*/  SYNCS.PHASECHK.TRANS64.TRYWAIT P0, [R88+URZ+0x50], R3 ;  /* 0x00005003580075a7 */ /* 0x0044e400080011ff */
[----:B---3--:R-:W-:Y:S05]  /*98f0*/  @!P0 NANOSLEEP.SYNCS 0x989680 ;  /* 0x009896800000895d */ /* 0x008fea0003900000 */
[----:B------:R-:W3:Y:S02]  /*9900*/  @!P0 SYNCS.PHASECHK.TRANS64 P0, [R88+URZ+0x50], R3 ;  /* 0x00005003580085a7 */ /* 0x000ee400080010ff */
[----:B---3--:R-:W-:Y:S05]  /*9910*/  @!P0 BRA `(.L_x_140) ;  /* 0xfffffffc00f08947 */ /* 0x008fea000383ffff */
[----:B------:R-:W-:Y:S05]  /*9920*/  BRA `(.L_x_139) ;  /* 0xffffffe800007947 */ /* 0x000fea000383ffff */
        .weak           $__internal_0_$__cuda_sm10x_tcgen05_guardrail_trap_col_being_dealloced_not_returned_by_alloc
        .type           $__internal_0_$__cuda_sm10x_tcgen05_guardrail_trap_col_being_dealloced_not_returned_by_alloc,@function
        .size           $__internal_0_$__cuda_sm10x_tcgen05_guardrail_trap_col_being_dealloced_not_returned_by_alloc,($__internal_1_$__cuda_sm10x_tcgen05_guardrail_trap_phase_invalid_during_alloc - $__internal_0_$__cuda_sm10x_tcgen05_guardrail_trap_col_being_dealloced_not_returned_by_alloc)
$__internal_0_$__cuda_sm10x_tcgen05_guardrail_trap_col_being_dealloced_not_returned_by_alloc:
[----:B------:R-:W-:Y:S05]  /*9930*/  BPT.TRAP 0x1 ;  /* 0x000000040000795c */ /* 0x000fea0000300000 */
[----:B------:R-:W-:-:S04]  /*9940*/  HFMA2 R3, -RZ, RZ, 0, 0 ;  /* 0x00000000ff037431 */ /* 0x000fc800000001ff */
[----:B------:R-:W-:Y:S05]  /*9950*/  RET.REL.NODEC R2 `(_ZN7cutlass13device_kernelINS_4gemm6kernel13GemmUniversalIN4cute5tupleIJiiiiEEENS1_10collective13CollectiveMmaINS1_35MainloopSm100TmaUmmaWarpSpecializedILi5ELi2ELi4ENS5_IJNS4_1CILi2EEENSA_ILi1EEESC_EEEEENS5_IJNSA_ILi128EEESF_SF_EEENS_10bfloat16_tENS5_IJlSC_lEEESH_SI_NS4_8TiledMMAINS4_8MMA_AtomIJNS4_26SM100_MMA_F16BF16_2x1SM_SSISH_SH_fLi128ELi128ELNS4_4UMMA5MajorE0ELSN_0ELNSM_7ScaleInE0ELSO_0EEEEEENS4_6LayoutINS5_IJSC_SC_SC_EEENS5_IJNSA_ILi0EEEST_ST_EEEEENS5_IJNS4_10UnderscoreESW_SW_EEEEENS4_18SM100_TMA_2SM_LOADENS4_14ComposedLayoutINS4_7SwizzleILi3ELi4ELi3EEENS4_18smem_ptr_flag_bitsILi16EEENSR_INS5_IJNSA_ILi8EEENSA_ILi64EEEEEENS5_IJS16_SC_EEEEEEEvNS4_8identityESZ_S1A_vS1B_EENS_8epilogue10collective18CollectiveEpilogueINS1D_23Sm100TmaWarpSpecializedILi4ELi2ELi16ELb1ELb0EEEJNS5_IJS16_SF_SF_EEENS5_IJNSR_IS16_SC_EENSR_INS5_IJNSA_ILi16EEESB_EEENS5_IJSC_S16_EEEEEEEESH_SI_SH_SI_NS1D_6fusion15FusionCallbacksIS1H_NS1P_17LinearCombinationISH_fSH_fLNS_15FloatRoundStyleE2EEES1I_S1O_JEEENS4_5SM1004TMEM4LOAD26SM100_TMEM_LOAD_32dp32b16xENS4_13SM90_TMA_LOADENS10_INS11_ILi1ELi4ELi3EEES14_NSR_INS5_IJS15_S1K_EEENS5_IJS1K_SC_EEEEEEENS4_39AutoVectorizingCopyWithAssumedAlignmentILi128EEENS4_14SM90_TMA_STOREES24_S26_S26_EEEvvEEEEvNT_6ParamsE) ;  /* 0xffffff6402a87950 */ /* 0x000fea0003c3ffff */
        .weak           $__internal_1_$__cuda_sm10x_tcgen05_guardrail_trap_phase_invalid_during_alloc
        .type           $__internal_1_$__cuda_sm10x_tcgen05_guardrail_trap_phase_invalid_during_alloc,@function
        .size           $__internal_1_$__cuda_sm10x_tcgen05_guardrail_trap_phase_invalid_during_alloc,($__internal_2_$__cuda_sm10x_tcgen05_guardrail_trap_unallocated_columns_being_dealloced - $__internal_1_$__cuda_sm10x_tcgen05_guardrail_trap_phase_invalid_during_alloc)
$__internal_1_$__cuda_sm10x_tcgen05_guardrail_trap_phase_invalid_during_alloc:
[----:B------:R-:W-:Y:S05]  /*9960*/  BPT.TRAP 0x1 ;  /* 0x000000040000795c */ /* 0x000fea0000300000 */
[----:B------:R-:W-:-:S04]  /*9970*/  MOV R3, 0x0 ;  /* 0x0000000000037802 */ /* 0x000fc80000000f00 */
[----:B------:R-:W-:Y:S05]  /*9980*/  RET.REL.NODEC R2 `(_ZN7cutlass13device_kernelINS_4gemm6kernel13GemmUniversalIN4cute5tupleIJiiiiEEENS1_10collective13CollectiveMmaINS1_35MainloopSm100TmaUmmaWarpSpecializedILi5ELi2ELi4ENS5_IJNS4_1CILi2EEENSA_ILi1EEESC_EEEEENS5_IJNSA_ILi128EEESF_SF_EEENS_10bfloat16_tENS5_IJlSC_lEEESH_SI_NS4_8TiledMMAINS4_8MMA_AtomIJNS4_26SM100_MMA_F16BF16_2x1SM_SSISH_SH_fLi128ELi128ELNS4_4UMMA5MajorE0ELSN_0ELNSM_7ScaleInE0ELSO_0EEEEEENS4_6LayoutINS5_IJSC_SC_SC_EEENS5_IJNSA_ILi0EEEST_ST_EEEEENS5_IJNS4_10UnderscoreESW_SW_EEEEENS4_18SM100_TMA_2SM_LOADENS4_14ComposedLayoutINS4_7SwizzleILi3ELi4ELi3EEENS4_18smem_ptr_flag_bitsILi16EEENSR_INS5_IJNSA_ILi8EEENSA_ILi64EEEEEENS5_IJS16_SC_EEEEEEEvNS4_8identityESZ_S1A_vS1B_EENS_8epilogue10collective18CollectiveEpilogueINS1D_23Sm100TmaWarpSpecializedILi4ELi2ELi16ELb1ELb0EEEJNS5_IJS16_SF_SF_EEENS5_IJNSR_IS16_SC_EENSR_INS5_IJNSA_ILi16EEESB_EEENS5_IJSC_S16_EEEEEEEESH_SI_SH_SI_NS1D_6fusion15FusionCallbacksIS1H_NS1P_17LinearCombinationISH_fSH_fLNS_15FloatRoundStyleE2EEES1I_S1O_JEEENS4_5SM1004TMEM4LOAD26SM100_TMEM_LOAD_32dp32b16xENS4_13SM90_TMA_LOADENS10_INS11_ILi1ELi4ELi3EEES14_NSR_INS5_IJS15_S1K_EEENS5_IJS1K_SC_EEEEEEENS4_39AutoVectorizingCopyWithAssumedAlignmentILi128EEENS4_14SM90_TMA_STOREES24_S26_S26_EEEvvEEEEvNT_6ParamsE) ;  /* 0xffffff64029c7950 */ /* 0x000fea0003c3ffff */
        .weak           $__internal_2_$__cuda_sm10x_tcgen05_guardrail_trap_unallocated_columns_being_dealloced
        .type           $__internal_2_$__cuda_sm10x_tcgen05_guardrail_trap_unallocated_columns_being_dealloced,@function
        .size           $__internal_2_$__cuda_sm10x_tcgen05_guardrail_trap_unallocated_columns_being_dealloced,(.L_x_200 - $__internal_2_$__cuda_sm10x_tcgen05_guardrail_trap_unallocated_columns_being_dealloced)
$__internal_2_$__cuda_sm10x_tcgen05_guardrail_trap_unallocated_columns_being_dealloced:
[----:B------:R-:W-:Y:S05]  /*9990*/  BPT.TRAP 0x1 ;  /* 0x000000040000795c */ /* 0x000fea0000300000 */
[----:B------:R-:W-:-:S04]  /*99a0*/  HFMA2 R3, -RZ, RZ, 0, 0 ;  /* 0x00000000ff037431 */ /* 0x000fc800000001ff */
[----:B------:R-:W-:Y:S05]  /*99b0*/  RET.REL.NODEC R2 `(_ZN7cutlass13device_kernelINS_4gemm6kernel13GemmUniversalIN4cute5tupleIJiiiiEEENS1_10collective13CollectiveMmaINS1_35MainloopSm100TmaUmmaWarpSpecializedILi5ELi2ELi4ENS5_IJNS4_1CILi2EEENSA_ILi1EEESC_EEEEENS5_IJNSA_ILi128EEESF_SF_EEENS_10bfloat16_tENS5_IJlSC_lEEESH_SI_NS4_8TiledMMAINS4_8MMA_AtomIJNS4_26SM100_MMA_F16BF16_2x1SM_SSISH_SH_fLi128ELi128ELNS4_4UMMA5MajorE0ELSN_0ELNSM_7ScaleInE0ELSO_0EEEEEENS4_6LayoutINS5_IJSC_SC_SC_EEENS5_IJNSA_ILi0EEEST_ST_EEEEENS5_IJNS4_10UnderscoreESW_SW_EEEEENS4_18SM100_TMA_2SM_LOADENS4_14ComposedLayoutINS4_7SwizzleILi3ELi4ELi3EEENS4_18smem_ptr_flag_bitsILi16EEENSR_INS5_IJNSA_ILi8EEENSA_ILi64EEEEEENS5_IJS16_SC_EEEEEEEvNS4_8identityESZ_S1A_vS1B_EENS_8epilogue10collective18CollectiveEpilogueINS1D_23Sm100TmaWarpSpecializedILi4ELi2ELi16ELb1ELb0EEEJNS5_IJS16_SF_SF_EEENS5_IJNSR_IS16_SC_EENSR_INS5_IJNSA_ILi16EEESB_EEENS5_IJSC_S16_EEEEEEEESH_SI_SH_SI_NS1D_6fusion15FusionCallbacksIS1H_NS1P_17LinearCombinationISH_fSH_fLNS_15FloatRoundStyleE2EEES1I_S1O_JEEENS4_5SM1004TMEM4LOAD26SM100_TMEM_LOAD_32dp32b16xENS4_13SM90_TMA_LOADENS10_INS11_ILi1ELi4ELi3EEES14_NSR_INS5_IJS15_S1K_EEENS5_IJS1K_SC_EEEEEEENS4_39AutoVectorizingCopyWithAssumedAlignmentILi128EEENS4_14SM90_TMA_STOREES24_S26_S26_EEEvvEEEEvNT_6ParamsE) ;  /* 0xffffff6402907950 */ /* 0x000fea0003c3ffff */
.L_x_199:
[----:B------:R-:W-:-:S00]  /*99c0*/  BRA `(.L_x_199) ;  /* 0xfffffffc00fc7947 */ /* 0x000fc0000383ffff */
[----:B------:R-:W-:-:S00]  /*99d0*/  NOP ;  /* 0x0000000000007918 */ /* 0x000fc00000000000 */
        /* <DEDUP_REMOVED lines=10> */
.L_x_200:


//--------------------- .nv.global.init           --------------------------
	.section	.nv.global.init,"aw",@progbits
.nv.global.init:
	.type		$str$27,@object
	.size		$str$27,($str$28 - $str$27)
$str$27:
        /*0000*/ 	.byte	0x28, 0x61, 0x64, 0x64, 0x72, 0x65, 0x73, 0x73, 0x20, 0x26, 0x20, 0x6d, 0x61, 0x73, 0x6b, 0x29
        /*0010*/ 	.byte	0x20, 0x3d, 0x3d, 0x20, 0x30, 0x00
	.type		$str$28,@object
	.size		$str$28,($str$26 - $str$28)
$str$28:
        /*0016*/ 	.byte	0x2f, 0x74, 0x6d, 0x70, 0x2f, 0x63, 0x75, 0x74, 0x6c, 0x61, 0x73, 0x73, 0x5f, 0x73, 0x77, 0x65
        /*0026*/ 	.byte	0x65, 0x70, 0x5f, 0x73, 0x72, 0x63, 0x2f, 0x69, 0x6e, 0x63, 0x6c, 0x75, 0x64, 0x65, 0x2f, 0x63
        /*0036*/ 	.byte	0x75, 0x74, 0x65, 0x2f, 0x70, 0x6f, 0x69, 0x6e, 0x74, 0x65, 0x72, 0x5f, 0x66, 0x6c, 0x61, 0x67
        /*0046*/ 	.byte	0x67, 0x65, 0x64, 0x2e, 0x68, 0x70, 0x70, 0x00
	.type		$str$26,@object
	.size		$str$26,($str$25 - $str$26)
$str$26:
        /*004e*/ 	.byte	0x2f, 0x74, 0x6d, 0x70, 0x2f, 0x63, 0x75, 0x74, 0x6c, 0x61, 0x73, 0x73, 0x5f, 0x73, 0x77, 0x65
        /*005e*/ 	.byte	0x65, 0x70, 0x5f, 0x73, 0x72, 0x63, 0x2f, 0x69, 0x6e, 0x63, 0x6c, 0x75, 0x64, 0x65, 0x2f, 0x63
        /*006e*/ 	.byte	0x75, 0x74, 0x65, 0x2f, 0x61, 0x74, 0x6f, 0x6d, 0x2f, 0x63, 0x6f, 0x70, 0x79, 0x5f, 0x74, 0x72
        /*007e*/ 	.byte	0x61, 0x69, 0x74, 0x73, 0x5f, 0x73, 0x6d, 0x31, 0x30, 0x30, 0x2e, 0x68, 0x70, 0x70, 0x00
	.type		$str$25,@object
	.size		$str$25,(__unnamed_1 - $str$25)
$str$25:
        /*008d*/ 	.byte	0x28, 0x28, 0x75, 0x69, 0x6e, 0x74, 0x33, 0x32, 0x5f, 0x74, 0x28, 0x74, 0x68, 0x72, 0x65, 0x61
        /*009d*/ 	.byte	0x64, 0x49, 0x64, 0x78, 0x2e, 0x78, 0x29, 0x20, 0x2f, 0x20, 0x33, 0x32, 0x29, 0x20, 0x25, 0x20
        /*00ad*/ 	.byte	0x34, 0x29, 0x20, 0x3d, 0x3d, 0x20, 0x28, 0x28, 0x28, 0x74, 0x6d, 0x65, 0x6d, 0x5f, 0x61, 0x64
        /*00bd*/ 	.byte	0x64, 0x72, 0x20, 0x3e, 0x3e, 0x20, 0x31, 0x36, 0x29, 0x20, 0x2f, 0x20, 0x33, 0x32, 0x29, 0x20
        /*00cd*/ 	.byte	0x25, 0x20, 0x34, 0x29, 0x00
	.type		__unnamed_1,@object
	.size		__unnamed_1,(__unnamed_2 - __unnamed_1)
__unnamed_1:
        /*00d2*/ 	.byte	0x61, 0x75, 0x74, 0x6f, 0x20, 0x63, 0x75, 0x74, 0x65, 0x3a, 0x3a, 0x61, 0x73, 0x5f, 0x70, 0x6f
        /* <DEDUP_REMOVED lines=24> */
        /*0262*/ 	.byte	0x43, 0x3c, 0x32, 0x30, 0x34, 0x38, 0x3e, 0x3e, 0x3e, 0x3e, 0x5d, 0x00
	.type		__unnamed_2,@object
	.size		__unnamed_2,(.L_2 - __unnamed_2)
__unnamed_2:
        /* <DEDUP_REMOVED lines=40> */
        /*04ee*/ 	.byte	0x3a, 0x3a, 0x43, 0x3c, 0x30, 0x3e, 0x3e, 0x3e, 0x3e, 0x5d, 0x00
.L_2:


//--------------------- .nv.shared._ZN7cutlass13device_kernelINS_4gemm6kernel13GemmUniversalIN4cute5tupleIJiiiiEEENS1_10collective13CollectiveMmaINS1_35MainloopSm100TmaUmmaWarpSpecializedILi5ELi2ELi4ENS5_IJNS4_1CILi2EEENSA_ILi1EEESC_EEEEENS5_IJNSA_ILi128EEESF_SF_EEENS_10bfloat16_tENS5_IJlSC_lEEESH_SI_NS4_8TiledMMAINS4_8MMA_AtomIJNS4_26SM100_MMA_F16BF16_2x1SM_SSISH_SH_fLi128ELi128ELNS4_4UMMA5MajorE0ELSN_0ELNSM_7ScaleInE0ELSO_0EEEEEENS4_6LayoutINS5_IJSC_SC_SC_EEENS5_IJNSA_ILi0EEEST_ST_EEEEENS5_IJNS4_10UnderscoreESW_SW_EEEEENS4_18SM100_TMA_2SM_LOADENS4_14ComposedLayoutINS4_7SwizzleILi3ELi4ELi3EEENS4_18smem_ptr_flag_bitsILi16EEENSR_INS5_IJNSA_ILi8EEENSA_ILi64EEEEEENS5_IJS16_SC_EEEEEEEvNS4_8identityESZ_S1A_vS1B_EENS_8epilogue10collective18CollectiveEpilogueINS1D_23Sm100TmaWarpSpecializedILi4ELi2ELi16ELb1ELb0EEEJNS5_IJS16_SF_SF_EEENS5_IJNSR_IS16_SC_EENSR_INS5_IJNSA_ILi16EEESB_EEENS5_IJSC_S16_EEEEEEEESH_SI_SH_SI_NS1D_6fusion15FusionCallbacksIS1H_NS1P_17LinearCombinationISH_fSH_fLNS_15FloatRoundStyleE2EEES1I_S1O_JEEENS4_5SM1004TMEM4LOAD26SM100_TMEM_LOAD_32dp32b16xENS4_13SM90_TMA_LOADENS10_INS11_ILi1ELi4ELi3EEES14_NSR_INS5_IJS15_S1K_EEENS5_IJS1K_SC_EEEEEEENS4_39AutoVectorizingCopyWithAssumedAlignmentILi128EEENS4_14SM90_TMA_STOREES24_S26_S26_EEEvvEEEEvNT_6ParamsE --------------------------
	.section	.nv.shared._ZN7cutlass13device_kernelINS_4gemm6kernel13GemmUniversalIN4cute5tupleIJiiiiEEENS1_10collective13CollectiveMmaINS1_35MainloopSm100TmaUmmaWarpSpecializedILi5ELi2ELi4ENS5_IJNS4_1CILi2EEENSA_ILi1EEESC_EEEEENS5_IJNSA_ILi128EEESF_SF_EEENS_10bfloat16_tENS5_IJlSC_lEEESH_SI_NS4_8TiledMMAINS4_8MMA_AtomIJNS4_26SM100_MMA_F16BF16_2x1SM_SSISH_SH_fLi128ELi128ELNS4_4UMMA5MajorE0ELSN_0ELNSM_7ScaleInE0ELSO_0EEEEEENS4_6LayoutINS5_IJSC_SC_SC_EEENS5_IJNSA_ILi0EEEST_ST_EEEEENS5_IJNS4_10UnderscoreESW_SW_EEEEENS4_18SM100_TMA_2SM_LOADENS4_14ComposedLayoutINS4_7SwizzleILi3ELi4ELi3EEENS4_18smem_ptr_flag_bitsILi16EEENSR_INS5_IJNSA_ILi8EEENSA_ILi64EEEEEENS5_IJS16_SC_EEEEEEEvNS4_8identityESZ_S1A_vS1B_EENS_8epilogue10collective18CollectiveEpilogueINS1D_23Sm100TmaWarpSpecializedILi4ELi2ELi16ELb1ELb0EEEJNS5_IJS16_SF_SF_EEENS5_IJNSR_IS16_SC_EENSR_INS5_IJNSA_ILi16EEESB_EEENS5_IJSC_S16_EEEEEEEESH_SI_SH_SI_NS1D_6fusion15FusionCallbacksIS1H_NS1P_17LinearCombinationISH_fSH_fLNS_15FloatRoundStyleE2EEES1I_S1O_JEEENS4_5SM1004TMEM4LOAD26SM100_TMEM_LOAD_32dp32b16xENS4_13SM90_TMA_LOADENS10_INS11_ILi1ELi4ELi3EEES14_NSR_INS5_IJS15_S1K_EEENS5_IJS1K_SC_EEEEEEENS4_39AutoVectorizingCopyWithAssumedAlignmentILi128EEENS4_14SM90_TMA_STOREES24_S26_S26_EEEvvEEEEvNT_6ParamsE,"aw",@nobits
	.sectionflags	@""
	.align	16
	.zero		1024


//--------------------- .nv.shared.reserved.0     --------------------------
	.section	.nv.shared.reserved.0,"aw",@nobits
	.weak		__nv_reservedSMEM_offset_0_alias
	.size		__nv_reservedSMEM_offset_0_alias, 0, 64
	.other		__nv_reservedSMEM_offset_0_alias,@"STO_CUDA_RESERVED_SHARED STV_DEFAULT"
__nv_reservedSMEM_offset_0_alias:
	.zero		0
.nv.shared.reserved.0:
	.zero		64
	.weak		__nv_reservedSMEM_tcgen05_partition
	.type		__nv_reservedSMEM_tcgen05_partition,@object
	.size		__nv_reservedSMEM_tcgen05_partition,(.L_0 - __nv_reservedSMEM_tcgen05_partition)
__nv_reservedSMEM_tcgen05_partition:
	.zero		32
.L_0:


//--------------------- .nv.global                --------------------------
	.section	.nv.global,"aw",@nobits
.nv.global:
	.type		_ZN39_INTERNAL_7c0bd96d_4_k_cu_d1d62e3a_87984cute1_E,@object
	.size		_ZN39_INTERNAL_7c0bd96d_4_k_cu_d1d62e3a_87984cute1_E,(_ZN39_INTERNAL_7c0bd96d_4_k_cu_d1d62e3a_87984cuda3std3__45__cpo6cbeginE - _ZN39_INTERNAL_7c0bd96d_4_k_cu_d1d62e3a_87984cute1_E)
_ZN39_INTERNAL_7c0bd96d_4_k_cu_d1d62e3a_87984cute1_E:
	.zero		1
	.type		_ZN39_INTERNAL_7c0bd96d_4_k_cu_d1d62e3a_87984cuda3std3__45__cpo6cbeginE,@object
	.size		_ZN39_INTERNAL_7c0bd96d_4_k_cu_d1d62e3a_87984cuda3std3__45__cpo6cbeginE,(_ZN39_INTERNAL_7c0bd96d_4_k_cu_d1d62e3a_87984cuda3std3__48in_placeE - _ZN39_INTERNAL_7c0bd96d_4_k_cu_d1d62e3a_87984cuda3std3__45__cpo6cbeginE)
_ZN39_INTERNAL_7c0bd96d_4_k_cu_d1d62e3a_87984cuda3std3__45__cpo6cbeginE:
	.zero		1
	.type		_ZN39_INTERNAL_7c0bd96d_4_k_cu_d1d62e3a_87984cuda3std3__48in_placeE,@object
	.size		_ZN39_INTERNAL_7c0bd96d_4_k_cu_d1d62e3a_87984cuda3std3__48in_placeE,(_ZN39_INTERNAL_7c0bd96d_4_k_cu_d1d62e3a_87984cuda3std6ranges3__45__cpo9iter_moveE - _ZN39_INTERNAL_7c0bd96d_4_k_cu_d1d62e3a_87984cuda3std3__48in_placeE)
_ZN39_INTERNAL_7c0bd96d_4_k_cu_d1d62e3a_87984cuda3std3__48in_placeE:
	.zero		1
	.type		_ZN39_INTERNAL_7c0bd96d_4_k_cu_d1d62e3a_87984cuda3std6ranges3__45__cpo9iter_moveE,@object
	.size		_ZN39_INTERNAL_7c0bd96d_4_k_cu_d1d62e3a_87984cuda3std6ranges3__45__cpo9iter_moveE,(_ZN39_INTERNAL_7c0bd96d_4_k_cu_d1d62e3a_87984cuda3std3__45__cpo5beginE - _ZN39_INTERNAL_7c0bd96d_4_k_cu_d1d62e3a_87984cuda3std6ranges3__45__cpo9iter_moveE)
_ZN39_INTERNAL_7c0bd96d_4_k_cu_d1d62e3a_87984cuda3std6ranges3__45__cpo9iter_moveE:
	.zero		1
	.type		_ZN39_INTERNAL_7c0bd96d_4_k_cu_d1d62e3a_87984cuda3std3__45__cpo5beginE,@object
	.size		_ZN39_INTERNAL_7c0bd96d_4_k_cu_d1d62e3a_87984cuda3std3__45__cpo5beginE,(_ZN39_INTERNAL_7c0bd96d_4_k_cu_d1d62e3a_87984cuda3std3__441_GLOBAL__N__7c0bd96d_4_k_cu_d1d62e3a_87986ignoreE - _ZN39_INTERNAL_7c0bd96d_4_k_cu_d1d62e3a_87984cuda3std3__45__cpo5beginE)
_ZN39_INTERNAL_7c0bd96d_4_k_cu_d1d62e3a_87984cuda3std3__45__cpo5beginE:
	.zero		1
	.type		_ZN39_INTERNAL_7c0bd96d_4_k_cu_d1d62e3a_87984cuda3std3__441_GLOBAL__N__7c0bd96d_4_k_cu_d1d62e3a_87986ignoreE,@object
	.size		_ZN39_INTERNAL_7c0bd96d_4_k_cu_d1d62e3a_87984cuda3std3__441_GLOBAL__N__7c0bd96d_4_k_cu_d1d62e3a_87986ignoreE,(_ZN39_INTERNAL_7c0bd96d_4_k_cu_d1d62e3a_87984cute7productE - _ZN39_INTERNAL_7c0bd96d_4_k_cu_d1d62e3a_87984cuda3std3__441_GLOBAL__N__7c0bd96d_4_k_cu_d1d62e3a_87986ignoreE)
_ZN39_INTERNAL_7c0bd96d_4_k_cu_d1d62e3a_87984cuda3std3__441_GLOBAL__N__7c0bd96d_4_k_cu_d1d62e3a_87986ignoreE:
	.zero		1
	.type		_ZN39_INTERNAL_7c0bd96d_4_k_cu_d1d62e3a_87984cute7productE,@object
	.size		_ZN39_INTERNAL_7c0bd96d_4_k_cu_d1d62e3a_87984cute7productE,(_ZN39_INTERNAL_7c0bd96d_4_k_cu_d1d62e3a_87984cuda3std3__45__cpo3endE - _ZN39_INTERNAL_7c0bd96d_4_k_cu_d1d62e3a_87984cute7productE)
_ZN39_INTERNAL_7c0bd96d_4_k_cu_d1d62e3a_87984cute7productE:
	.zero		1
	.type		_ZN39_INTERNAL_7c0bd96d_4_k_cu_d1d62e3a_87984cuda3std3__45__cpo3endE,@object
	.size		_ZN39_INTERNAL_7c0bd96d_4_k_cu_d1d62e3a_87984cuda3std3__45__cpo3endE,(_ZN39_INTERNAL_7c0bd96d_4_k_cu_d1d62e3a_87984cuda3std3__419piecewise_constructE - _ZN39_INTERNAL_7c0bd96d_4_k_cu_d1d62e3a_87984cuda3std3__45__cpo3endE)
_ZN39_INTERNAL_7c0bd96d_4_k_cu_d1d62e3a_87984cuda3std3__45__cpo3endE:
	.zero		1
	.type		_ZN39_INTERNAL_7c0bd96d_4_k_cu_d1d62e3a_87984cuda3std3__419piecewise_constructE,@object
	.size		_ZN39_INTERNAL_7c0bd96d_4_k_cu_d1d62e3a_87984cuda3std3__419piecewise_constructE,(_ZN39_INTERNAL_7c0bd96d_4_k_cu_d1d62e3a_87984cuda3std3__45__cpo4cendE - _ZN39_INTERNAL_7c0bd96d_4_k_cu_d1d62e3a_87984cuda3std3__419piecewise_constructE)
_ZN39_INTERNAL_7c0bd96d_4_k_cu_d1d62e3a_87984cuda3std3__419piecewise_constructE:
	.zero		1
	.type		_ZN39_INTERNAL_7c0bd96d_4_k_cu_d1d62e3a_87984cuda3std3__45__cpo4cendE,@object
	.size		_ZN39_INTERNAL_7c0bd96d_4_k_cu_d1d62e3a_87984cuda3std3__45__cpo4cendE,(_ZN39_INTERNAL_7c0bd96d_4_k_cu_d1d62e3a_87984cuda3std6ranges3__45__cpo4swapE - _ZN39_INTERNAL_7c0bd96d_4_k_cu_d1d62e3a_87984cuda3std3__45__cpo4cendE)
_ZN39_INTERNAL_7c0bd96d_4_k_cu_d1d62e3a_87984cuda3std3__45__cpo4cendE:
	.zero		1
	.type		_ZN39_INTERNAL_7c0bd96d_4_k_cu_d1d62e3a_87984cuda3std6ranges3__45__cpo4swapE,@object
	.size		_ZN39_INTERNAL_7c0bd96d_4_k_cu_d1d62e3a_87984cuda3std6ranges3__45__cpo4swapE,(.L_10 - _ZN39_INTERNAL_7c0bd96d_4_k_cu_d1d62e3a_87984cuda3std6ranges3__45__cpo4swapE)
_ZN39_INTERNAL_7c0bd96d_4_k_cu_d1d62e3a_87984cuda3std6ranges3__45__cpo4swapE:
	.zero		1
.L_10:


//--------------------- .nv.constant0._ZN7cutlass13device_kernelINS_4gemm6kernel13GemmUniversalIN4cute5tupleIJiiiiEEENS1_10collective13CollectiveMmaINS1_35MainloopSm100TmaUmmaWarpSpecializedILi5ELi2ELi4ENS5_IJNS4_1CILi2EEENSA_ILi1EEESC_EEEEENS5_IJNSA_ILi128EEESF_SF_EEENS_10bfloat16_tENS5_IJlSC_lEEESH_SI_NS4_8TiledMMAINS4_8MMA_AtomIJNS4_26SM100_MMA_F16BF16_2x1SM_SSISH_SH_fLi128ELi128ELNS4_4UMMA5MajorE0ELSN_0ELNSM_7ScaleInE0ELSO_0EEEEEENS4_6LayoutINS5_IJSC_SC_SC_EEENS5_IJNSA_ILi0EEEST_ST_EEEEENS5_IJNS4_10UnderscoreESW_SW_EEEEENS4_18SM100_TMA_2SM_LOADENS4_14ComposedLayoutINS4_7SwizzleILi3ELi4ELi3EEENS4_18smem_ptr_flag_bitsILi16EEENSR_INS5_IJNSA_ILi8EEENSA_ILi64EEEEEENS5_IJS16_SC_EEEEEEEvNS4_8identityESZ_S1A_vS1B_EENS_8epilogue10collective18CollectiveEpilogueINS1D_23Sm100TmaWarpSpecializedILi4ELi2ELi16ELb1ELb0EEEJNS5_IJS16_SF_SF_EEENS5_IJNSR_IS16_SC_EENSR_INS5_IJNSA_ILi16EEESB_EEENS5_IJSC_S16_EEEEEEEESH_SI_SH_SI_NS1D_6fusion15FusionCallbacksIS1H_NS1P_17LinearCombinationISH_fSH_fLNS_15FloatRoundStyleE2EEES1I_S1O_JEEENS4_5SM1004TMEM4LOAD26SM100_TMEM_LOAD_32dp32b16xENS4_13SM90_TMA_LOADENS10_INS11_ILi1ELi4ELi3EEES14_NSR_INS5_IJS15_S1K_EEENS5_IJS1K_SC_EEEEEEENS4_39AutoVectorizingCopyWithAssumedAlignmentILi128EEENS4_14SM90_TMA_STOREES24_S26_S26_EEEvvEEEEvNT_6ParamsE --------------------------
	.section	.nv.constant0._ZN7cutlass13device_kernelINS_4gemm6kernel13GemmUniversalIN4cute5tupleIJiiiiEEENS1_10collective13CollectiveMmaINS1_35MainloopSm100TmaUmmaWarpSpecializedILi5ELi2ELi4ENS5_IJNS4_1CILi2EEENSA_ILi1EEESC_EEEEENS5_IJNSA_ILi128EEESF_SF_EEENS_10bfloat16_tENS5_IJlSC_lEEESH_SI_NS4_8TiledMMAINS4_8MMA_AtomIJNS4_26SM100_MMA_F16BF16_2x1SM_SSISH_SH_fLi128ELi128ELNS4_4UMMA5MajorE0ELSN_0ELNSM_7ScaleInE0ELSO_0EEEEEENS4_6LayoutINS5_IJSC_SC_SC_EEENS5_IJNSA_ILi0EEEST_ST_EEEEENS5_IJNS4_10UnderscoreESW_SW_EEEEENS4_18SM100_TMA_2SM_LOADENS4_14ComposedLayoutINS4_7SwizzleILi3ELi4ELi3EEENS4_18smem_ptr_flag_bitsILi16EEENSR_INS5_IJNSA_ILi8EEENSA_ILi64EEEEEENS5_IJS16_SC_EEEEEEEvNS4_8identityESZ_S1A_vS1B_EENS_8epilogue10collective18CollectiveEpilogueINS1D_23Sm100TmaWarpSpecializedILi4ELi2ELi16ELb1ELb0EEEJNS5_IJS16_SF_SF_EEENS5_IJNSR_IS16_SC_EENSR_INS5_IJNSA_ILi16EEESB_EEENS5_IJSC_S16_EEEEEEEESH_SI_SH_SI_NS1D_6fusion15FusionCallbacksIS1H_NS1P_17LinearCombinationISH_fSH_fLNS_15FloatRoundStyleE2EEES1I_S1O_JEEENS4_5SM1004TMEM4LOAD26SM100_TMEM_LOAD_32dp32b16xENS4_13SM90_TMA_LOADENS10_INS11_ILi1ELi4ELi3EEES14_NSR_INS5_IJS15_S1K_EEENS5_IJS1K_SC_EEEEEEENS4_39AutoVectorizingCopyWithAssumedAlignmentILi128EEENS4_14SM90_TMA_STOREES24_S26_S26_EEEvvEEEEvNT_6ParamsE,"a",@progbits
	.sectionflags	@""
	.align	4
.nv.constant0._ZN7cutlass13device_kernelINS_4gemm6kernel13GemmUniversalIN4cute5tupleIJiiiiEEENS1_10collective13CollectiveMmaINS1_35MainloopSm100TmaUmmaWarpSpecializedILi5ELi2ELi4ENS5_IJNS4_1CILi2EEENSA_ILi1EEESC_EEEEENS5_IJNSA_ILi128EEESF_SF_EEENS_10bfloat16_tENS5_IJlSC_lEEESH_SI_NS4_8TiledMMAINS4_8MMA_AtomIJNS4_26SM100_MMA_F16BF16_2x1SM_SSISH_SH_fLi128ELi128ELNS4_4UMMA5MajorE0ELSN_0ELNSM_7ScaleInE0ELSO_0EEEEEENS4_6LayoutINS5_IJSC_SC_SC_EEENS5_IJNSA_ILi0EEEST_ST_EEEEENS5_IJNS4_10UnderscoreESW_SW_EEEEENS4_18SM100_TMA_2SM_LOADENS4_14ComposedLayoutINS4_7SwizzleILi3ELi4ELi3EEENS4_18smem_ptr_flag_bitsILi16EEENSR_INS5_IJNSA_ILi8EEENSA_ILi64EEEEEENS5_IJS16_SC_EEEEEEEvNS4_8identityESZ_S1A_vS1B_EENS_8epilogue10collective18CollectiveEpilogueINS1D_23Sm100TmaWarpSpecializedILi4ELi2ELi16ELb1ELb0EEEJNS5_IJS16_SF_SF_EEENS5_IJNSR_IS16_SC_EENSR_INS5_IJNSA_ILi16EEESB_EEENS5_IJSC_S16_EEEEEEEESH_SI_SH_SI_NS1D_6fusion15FusionCallbacksIS1H_NS1P_17LinearCombinationISH_fSH_fLNS_15FloatRoundStyleE2EEES1I_S1O_JEEENS4_5SM1004TMEM4LOAD26SM100_TMEM_LOAD_32dp32b16xENS4_13SM90_TMA_LOADENS10_INS11_ILi1ELi4ELi3EEES14_NSR_INS5_IJS15_S1K_EEENS5_IJS1K_SC_EEEEEEENS4_39AutoVectorizingCopyWithAssumedAlignmentILi128EEENS4_14SM90_TMA_STOREES24_S26_S26_EEEvvEEEEvNT_6ParamsE:
	.zero		2944


//--------------------- SYMBOLS --------------------------

	.type		.nv.reservedSmem.offset0,@object
	.size		.nv.reservedSmem.offset0,0x4
	.type		.nv.reservedSmem.cap,@object
	.size		.nv.reservedSmem.cap,0x4
	.type		__assertfail,@function
